// auto-generated by cutlass_sweep.gemm — config: {"arch": "sm_100", "cluster_m": 1, "cluster_n": 8, "dtype": "int8", "dtype_b": "int8", "layout": "nt", "stages": 0, "tile_k": 128, "tile_m": 64, "tile_n": 128}
#include "cutlass/cutlass.h"
#include "cutlass/gemm/collective/collective_builder.hpp"
#include "cutlass/gemm/device/gemm_universal_adapter.h"
#include "cutlass/gemm/kernel/gemm_universal.hpp"
#include "cutlass/epilogue/collective/collective_builder.hpp"

using ElemA = int8_t;
using ElemB = int8_t;
using ElemCD = int8_t;
using Acc  = int32_t;
using TileShape    = cute::Shape<cute::_64, cute::_128, cute::_128>;
using ClusterShape = cute::Shape<cute::_1, cute::_8, cute::_1>;

using CollectiveEpilogue = typename cutlass::epilogue::collective::CollectiveBuilder<
    cutlass::arch::Sm100, cutlass::arch::OpClassTensorOp,
    TileShape, ClusterShape,
    cutlass::epilogue::collective::EpilogueTileAuto,
    Acc, Acc,
    ElemCD, cutlass::layout::RowMajor, 128 / cutlass::sizeof_bits<ElemCD>::value,
    ElemCD, cutlass::layout::RowMajor, 128 / cutlass::sizeof_bits<ElemCD>::value,
    cutlass::epilogue::collective::EpilogueScheduleAuto
  >::CollectiveOp;

using CollectiveMainloop = typename cutlass::gemm::collective::CollectiveBuilder<
    cutlass::arch::Sm100, cutlass::arch::OpClassTensorOp,
    ElemA, cutlass::layout::RowMajor, 128 / cutlass::sizeof_bits<ElemA>::value,
    ElemB, cutlass::layout::ColumnMajor, 128 / cutlass::sizeof_bits<ElemB>::value,
    Acc,
    TileShape, ClusterShape,
    cutlass::gemm::collective::StageCountAutoCarveout<static_cast<int>(sizeof(typename CollectiveEpilogue::SharedStorage))>,
    cutlass::gemm::collective::KernelScheduleAuto
  >::CollectiveOp;

using GemmKernel = cutlass::gemm::kernel::GemmUniversal<
    cute::Shape<int,int,int,int>,
    CollectiveMainloop,
    CollectiveEpilogue
>;
using Gemm = cutlass::gemm::device::GemmUniversalAdapter<GemmKernel>;

// Force the device kernel symbol into the cubin without needing a host main.
auto* _anchor = &cutlass::device_kernel<GemmKernel>;


// ===== COMPILED SASS (sm_100a) =====

	.target	sm_100a

	.elftype	@"ET_EXEC"


//--------------------- .note.nv.tkinfo           --------------------------
	.section	.note.nv.tkinfo,"",@"SHT_NOTE"
	.sectionflags	@"SHF_NOTE_NV_TKINFO"
	.tkinfo
        /*0018*/ 	.word	0x00000002
        /*0030*/ 	.string	""
        /*0030*/ 	.string	"ptxas"
        /*0030*/ 	.string	"Cuda compilation tools, release 13.0, V13.0.88"
        /*0030*/ 	.string	"Build cuda_13.0.r13.0/compiler.36424714_0"
        /*0030*/ 	.string	"-arch sm_100a -m 64 "



//--------------------- .note.nv.cuinfo           --------------------------
	.section	.note.nv.cuinfo,"",@"SHT_NOTE"
	.sectionflags	@"SHF_NOTE_NV_CUINFO"
        /*0018*/ 	.short	0x0002
        /*001a*/ 	.short	0x0064
        /*001c*/ 	.short	0x0082
	.zero		2


//--------------------- .nv.info                  --------------------------
	.section	.nv.info,"",@"SHT_CUDA_INFO"
	.align	4


	//----- nvinfo : EIATTR_REGCOUNT
	.align		4
        /*0000*/ 	.byte	0x04, 0x2f
        /*0002*/ 	.short	(.L_19 - .L_18)
	.align		4
.L_18:
        /*0004*/ 	.word	index@(_ZN7cutlass13device_kernelINS_4gemm6kernel13GemmUniversalIN4cute5tupleIJiiiiEEENS1_10collective13CollectiveMmaINS1_35MainloopSm100TmaUmmaWarpSpecializedILi8ELi2ELi4ENS5_IJNS4_1CILi1EEENSA_ILi8EEESB_EEEEENS5_IJNSA_ILi64EEENSA_ILi128EEESG_EEEaNS5_IJlSB_lEEEaSI_NS4_8TiledMMAINS4_8MMA_AtomIJNS4_15SM100_MMA_S8_SSIaaiLi64ELi128ELNS4_4UMMA5MajorE0ELSN_0ELNSM_8SaturateE0EEEEEENS4_6LayoutINS5_IJSB_SB_SB_EEENS5_IJNSA_ILi0EEEST_ST_EEEEENS5_IJNS4_10UnderscoreESW_SW_EEEEENS4_23SM90_TMA_LOAD_MULTICASTENS4_14ComposedLayoutINS4_7SwizzleILi3ELi4ELi3EEENS4_18smem_ptr_flag_bitsILi8EEENSR_INS5_IJSC_SG_EEENS5_IJSG_SB_EEEEEEEvNS4_8identityENS4_13SM90_TMA_LOADES18_vS19_EENS_8epilogue10collective18CollectiveEpilogueINS1C_23Sm100TmaWarpSpecializedILi2ELi2ELi32ELb0ELb0EEEJSH_NS5_IJNSR_ISF_SB_EES1H_EEEaSI_aSI_NS1C_6fusion15FusionCallbacksIS1G_NS1J_17LinearCombinationIaiaiLNS_15FloatRoundStyleE2EEESH_S1I_JEEENS4_5SM1004TMEM4LOAD26SM100_TMEM_LOAD_16dp32b32xES1A_NS10_INS11_ILi2ELi4ELi3EEES14_NSR_INS5_IJSC_SF_EEENS5_IJSF_SB_EEEEEEENS4_39AutoVectorizingCopyWithAssumedAlignmentILi128EEENS4_14SM90_TMA_STOREES1X_S1Z_S1Z_EEEvvEEEEvNT_6ParamsE)
        /*0008*/ 	.word	0x0000005a


	//----- nvinfo : EIATTR_FRAME_SIZE
	.align		4
.L_19:
        /*000c*/ 	.byte	0x04, 0x11
        /*000e*/ 	.short	(.L_21 - .L_20)
	.align		4
.L_20:
        /*0010*/ 	.word	index@($__internal_2_$__cuda_sm10x_tcgen05_guardrail_trap_unallocated_columns_being_dealloced)
        /*0014*/ 	.word	0x00000000


	//----- nvinfo : EIATTR_FRAME_SIZE
	.align		4
.L_21:
        /*0018*/ 	.byte	0x04, 0x11
        /*001a*/ 	.short	(.L_23 - .L_22)
	.align		4
.L_22:
        /*001c*/ 	.word	index@($__internal_1_$__cuda_sm10x_tcgen05_guardrail_trap_phase_invalid_during_alloc)
        /*0020*/ 	.word	0x00000000


	//----- nvinfo : EIATTR_FRAME_SIZE
	.align		4
.L_23:
        /*0024*/ 	.byte	0x04, 0x11
        /*0026*/ 	.short	(.L_25 - .L_24)
	.align		4
.L_24:
        /*0028*/ 	.word	index@($__internal_0_$__cuda_sm10x_tcgen05_guardrail_trap_col_being_dealloced_not_returned_by_alloc)
        /*002c*/ 	.word	0x00000000


	//----- nvinfo : EIATTR_FRAME_SIZE
	.align		4
.L_25:
        /*0030*/ 	.byte	0x04, 0x11
        /*0032*/ 	.short	(.L_27 - .L_26)
	.align		4
.L_26:
        /*0034*/ 	.word	index@(_ZN7cutlass13device_kernelINS_4gemm6kernel13GemmUniversalIN4cute5tupleIJiiiiEEENS1_10collective13CollectiveMmaINS1_35MainloopSm100TmaUmmaWarpSpecializedILi8ELi2ELi4ENS5_IJNS4_1CILi1EEENSA_ILi8EEESB_EEEEENS5_IJNSA_ILi64EEENSA_ILi128EEESG_EEEaNS5_IJlSB_lEEEaSI_NS4_8TiledMMAINS4_8MMA_AtomIJNS4_15SM100_MMA_S8_SSIaaiLi64ELi128ELNS4_4UMMA5MajorE0ELSN_0ELNSM_8SaturateE0EEEEEENS4_6LayoutINS5_IJSB_SB_SB_EEENS5_IJNSA_ILi0EEEST_ST_EEEEENS5_IJNS4_10UnderscoreESW_SW_EEEEENS4_23SM90_TMA_LOAD_MULTICASTENS4_14ComposedLayoutINS4_7SwizzleILi3ELi4ELi3EEENS4_18smem_ptr_flag_bitsILi8EEENSR_INS5_IJSC_SG_EEENS5_IJSG_SB_EEEEEEEvNS4_8identityENS4_13SM90_TMA_LOADES18_vS19_EENS_8epilogue10collective18CollectiveEpilogueINS1C_23Sm100TmaWarpSpecializedILi2ELi2ELi32ELb0ELb0EEEJSH_NS5_IJNSR_ISF_SB_EES1H_EEEaSI_aSI_NS1C_6fusion15FusionCallbacksIS1G_NS1J_17LinearCombinationIaiaiLNS_15FloatRoundStyleE2EEESH_S1I_JEEENS4_5SM1004TMEM4LOAD26SM100_TMEM_LOAD_16dp32b32xES1A_NS10_INS11_ILi2ELi4ELi3EEES14_NSR_INS5_IJSC_SF_EEENS5_IJSF_SB_EEEEEEENS4_39AutoVectorizingCopyWithAssumedAlignmentILi128EEENS4_14SM90_TMA_STOREES1X_S1Z_S1Z_EEEvvEEEEvNT_6ParamsE)
        /*0038*/ 	.word	0x00000000


	//----- nvinfo : EIATTR_MIN_STACK_SIZE
	.align		4
.L_27:
        /*003c*/ 	.byte	0x04, 0x12
        /*003e*/ 	.short	(.L_29 - .L_28)
	.align		4
.L_28:
        /*0040*/ 	.word	index@(_ZN7cutlass13device_kernelINS_4gemm6kernel13GemmUniversalIN4cute5tupleIJiiiiEEENS1_10collective13CollectiveMmaINS1_35MainloopSm100TmaUmmaWarpSpecializedILi8ELi2ELi4ENS5_IJNS4_1CILi1EEENSA_ILi8EEESB_EEEEENS5_IJNSA_ILi64EEENSA_ILi128EEESG_EEEaNS5_IJlSB_lEEEaSI_NS4_8TiledMMAINS4_8MMA_AtomIJNS4_15SM100_MMA_S8_SSIaaiLi64ELi128ELNS4_4UMMA5MajorE0ELSN_0ELNSM_8SaturateE0EEEEEENS4_6LayoutINS5_IJSB_SB_SB_EEENS5_IJNSA_ILi0EEEST_ST_EEEEENS5_IJNS4_10UnderscoreESW_SW_EEEEENS4_23SM90_TMA_LOAD_MULTICASTENS4_14ComposedLayoutINS4_7SwizzleILi3ELi4ELi3EEENS4_18smem_ptr_flag_bitsILi8EEENSR_INS5_IJSC_SG_EEENS5_IJSG_SB_EEEEEEEvNS4_8identityENS4_13SM90_TMA_LOADES18_vS19_EENS_8epilogue10collective18CollectiveEpilogueINS1C_23Sm100TmaWarpSpecializedILi2ELi2ELi32ELb0ELb0EEEJSH_NS5_IJNSR_ISF_SB_EES1H_EEEaSI_aSI_NS1C_6fusion15FusionCallbacksIS1G_NS1J_17LinearCombinationIaiaiLNS_15FloatRoundStyleE2EEESH_S1I_JEEENS4_5SM1004TMEM4LOAD26SM100_TMEM_LOAD_16dp32b32xES1A_NS10_INS11_ILi2ELi4ELi3EEES14_NSR_INS5_IJSC_SF_EEENS5_IJSF_SB_EEEEEEENS4_39AutoVectorizingCopyWithAssumedAlignmentILi128EEENS4_14SM90_TMA_STOREES1X_S1Z_S1Z_EEEvvEEEEvNT_6ParamsE)
        /*0044*/ 	.word	0x00000000
.L_29:


//--------------------- .nv.compat                --------------------------
	.section	.nv.compat,"",@"SHT_CUDA_COMPAT_INFO"
	.align	4
        /*0000*/ 	.byte	0x02, 0x09, 0x01, 0x00, 0x02, 0x02, 0x03, 0x00, 0x02, 0x05, 0x06, 0x00, 0x03, 0x07, 0x01, 0x01
        /*0010*/ 	.byte	0x02, 0x03, 0x01, 0x00, 0x02, 0x06, 0x01, 0x00, 0x04, 0x0b, 0x08, 0x00, 0x01, 0x00, 0x00, 0x00
        /*0020*/ 	.byte	0x00, 0x00, 0x00, 0x00


//--------------------- .nv.info._ZN7cutlass13device_kernelINS_4gemm6kernel13GemmUniversalIN4cute5tupleIJiiiiEEENS1_10collective13CollectiveMmaINS1_35MainloopSm100TmaUmmaWarpSpecializedILi8ELi2ELi4ENS5_IJNS4_1CILi1EEENSA_ILi8EEESB_EEEEENS5_IJNSA_ILi64EEENSA_ILi128EEESG_EEEaNS5_IJlSB_lEEEaSI_NS4_8TiledMMAINS4_8MMA_AtomIJNS4_15SM100_MMA_S8_SSIaaiLi64ELi128ELNS4_4UMMA5MajorE0ELSN_0ELNSM_8SaturateE0EEEEEENS4_6LayoutINS5_IJSB_SB_SB_EEENS5_IJNSA_ILi0EEEST_ST_EEEEENS5_IJNS4_10UnderscoreESW_SW_EEEEENS4_23SM90_TMA_LOAD_MULTICASTENS4_14ComposedLayoutINS4_7SwizzleILi3ELi4ELi3EEENS4_18smem_ptr_flag_bitsILi8EEENSR_INS5_IJSC_SG_EEENS5_IJSG_SB_EEEEEEEvNS4_8identityENS4_13SM90_TMA_LOADES18_vS19_EENS_8epilogue10collective18CollectiveEpilogueINS1C_23Sm100TmaWarpSpecializedILi2ELi2ELi32ELb0ELb0EEEJSH_NS5_IJNSR_ISF_SB_EES1H_EEEaSI_aSI_NS1C_6fusion15FusionCallbacksIS1G_NS1J_17LinearCombinationIaiaiLNS_15FloatRoundStyleE2EEESH_S1I_JEEENS4_5SM1004TMEM4LOAD26SM100_TMEM_LOAD_16dp32b32xES1A_NS10_INS11_ILi2ELi4ELi3EEES14_NSR_INS5_IJSC_SF_EEENS5_IJSF_SB_EEEEEEENS4_39AutoVectorizingCopyWithAssumedAlignmentILi128EEENS4_14SM90_TMA_STOREES1X_S1Z_S1Z_EEEvvEEEEvNT_6ParamsE --------------------------
	.section	.nv.info._ZN7cutlass13device_kernelINS_4gemm6kernel13GemmUniversalIN4cute5tupleIJiiiiEEENS1_10collective13CollectiveMmaINS1_35MainloopSm100TmaUmmaWarpSpecializedILi8ELi2ELi4ENS5_IJNS4_1CILi1EEENSA_ILi8EEESB_EEEEENS5_IJNSA_ILi64EEENSA_ILi128EEESG_EEEaNS5_IJlSB_lEEEaSI_NS4_8TiledMMAINS4_8MMA_AtomIJNS4_15SM100_MMA_S8_SSIaaiLi64ELi128ELNS4_4UMMA5MajorE0ELSN_0ELNSM_8SaturateE0EEEEEENS4_6LayoutINS5_IJSB_SB_SB_EEENS5_IJNSA_ILi0EEEST_ST_EEEEENS5_IJNS4_10UnderscoreESW_SW_EEEEENS4_23SM90_TMA_LOAD_MULTICASTENS4_14ComposedLayoutINS4_7SwizzleILi3ELi4ELi3EEENS4_18smem_ptr_flag_bitsILi8EEENSR_INS5_IJSC_SG_EEENS5_IJSG_SB_EEEEEEEvNS4_8identityENS4_13SM90_TMA_LOADES18_vS19_EENS_8epilogue10collective18CollectiveEpilogueINS1C_23Sm100TmaWarpSpecializedILi2ELi2ELi32ELb0ELb0EEEJSH_NS5_IJNSR_ISF_SB_EES1H_EEEaSI_aSI_NS1C_6fusion15FusionCallbacksIS1G_NS1J_17LinearCombinationIaiaiLNS_15FloatRoundStyleE2EEESH_S1I_JEEENS4_5SM1004TMEM4LOAD26SM100_TMEM_LOAD_16dp32b32xES1A_NS10_INS11_ILi2ELi4ELi3EEES14_NSR_INS5_IJSC_SF_EEENS5_IJSF_SB_EEEEEEENS4_39AutoVectorizingCopyWithAssumedAlignmentILi128EEENS4_14SM90_TMA_STOREES1X_S1Z_S1Z_EEEvvEEEEvNT_6ParamsE,"",@"SHT_CUDA_INFO"
	.sectionflags	@""
	.align	4


	//----- nvinfo : EIATTR_CUDA_API_VERSION
	.align		4
        /*0000*/ 	.byte	0x04, 0x37
        /*0002*/ 	.short	(.L_31 - .L_30)
.L_30:
        /*0004*/ 	.word	0x00000082


	//----- nvinfo : EIATTR_KPARAM_INFO
	.align		4
.L_31:
        /*0008*/ 	.byte	0x04, 0x17
        /*000a*/ 	.short	(.L_33 - .L_32)
.L_32:
        /*000c*/ 	.word	0x00000000
        /*0010*/ 	.short	0x0000
        /*0012*/ 	.short	0x0000
        /*0014*/ 	.byte	0x00, 0xf0, 0x01, 0x20


	//----- nvinfo : EIATTR_AT_ENTRY_FRAGMENTS
	.align		4
.L_33:
        /*0018*/ 	.byte	0x04, 0x4f
        /*001a*/ 	.short	(.L_35 - .L_34)


	//   ....[0]....
.L_34:
        /*001c*/ 	.word	0x00000006


	//----- nvinfo : EIATTR_RESERVED_SMEM_USED
	.align		4
.L_35:
        /*0020*/ 	.byte	0x01, 0x41
	.zero		2


	//----- nvinfo : EIATTR_SPARSE_MMA_MASK
	.align		4
        /*0024*/ 	.byte	0x03, 0x50
        /*0026*/ 	.short	0x0000


	//----- nvinfo : EIATTR_TCGEN05_1CTA_USED
	.align		4
        /*0028*/ 	.byte	0x01, 0x51
	.zero		2


	//----- nvinfo : EIATTR_MAXREG_COUNT
	.align		4
        /*002c*/ 	.byte	0x03, 0x1b
        /*002e*/ 	.short	0x00ff


	//----- nvinfo : EIATTR_NUM_BARRIERS
	.align		4
        /*0030*/ 	.byte	0x02, 0x4c
        /*0032*/ 	.byte	0x07
	.zero		1


	//----- nvinfo : EIATTR_EXTERNS
	.align		4
        /*0034*/ 	.byte	0x04, 0x0f
        /*0036*/ 	.short	(.L_37 - .L_36)


	//   ....[0]....
	.align		4
.L_36:
        /*0038*/ 	.word	index@(__assertfail)


	//----- nvinfo : EIATTR_MERCURY_ISA_VERSION
	.align		4
.L_37:
        /*003c*/ 	.byte	0x03, 0x5f
        /*003e*/ 	.short	0x0101


	//----- nvinfo : EIATTR_INT_WARP_WIDE_INSTR_OFFSETS
	.align		4
        /*0040*/ 	.byte	0x04, 0x31
        /*0042*/ 	.short	(.L_39 - .L_38)


	//   ....[0]....
.L_38:
        /*0044*/ 	.word	0x000040d0


	//   ....[1]....
        /*0048*/ 	.word	0x00004100


	//   ....[2]....
        /*004c*/ 	.word	0x00004120


	//   ....[3]....
        /*0050*/ 	.word	0x00004c40


	//   ....[4]....
        /*0054*/ 	.word	0x00004cb0


	//   ....[5]....
        /*0058*/ 	.word	0x00004d90


	//   ....[6]....
        /*005c*/ 	.word	0x00004e40


	//----- nvinfo : EIATTR_COOP_GROUP_MASK_REGIDS
	.align		4
.L_39:
        /*0060*/ 	.byte	0x04, 0x29
        /*0062*/ 	.short	(.L_41 - .L_40)


	//   ....[0]....
.L_40:
        /*0064*/ 	.word	0xffffffff


	//   ....[1]....
        /*0068*/ 	.word	0xffffffff


	//   ....[2]....
        /*006c*/ 	.word	0xffffffff


	//   ....[3]....
        /*0070*/ 	.word	0xffffffff


	//   ....[4]....
        /*0074*/ 	.word	0xffffffff


	//   ....[5]....
        /*0078*/ 	.word	0xffffffff


	//   ....[6]....
        /*007c*/ 	.word	0xffffffff


	//   ....[7]....
        /*0080*/ 	.word	0xffffffff


	//   ....[8]....
        /*0084*/ 	.word	0xffffffff


	//   ....[9]....
        /*0088*/ 	.word	0xffffffff


	//   ....[10]....
        /*008c*/ 	.word	0xffffffff


	//   ....[11]....
        /*0090*/ 	.word	0xffffffff


	//   ....[12]....
        /*0094*/ 	.word	0xffffffff


	//   ....[13]....
        /*0098*/ 	.word	0xffffffff


	//----- nvinfo : EIATTR_COOP_GROUP_INSTR_OFFSETS
	.align		4
.L_41:
        /*009c*/ 	.byte	0x04, 0x28
        /*009e*/ 	.short	(.L_43 - .L_42)


	//   ....[0]....
.L_42:
        /*00a0*/ 	.word	0x00000080


	//   ....[1]....
        /*00a4*/ 	.word	0x000004f0


	//   ....[2]....
        /*00a8*/ 	.word	0x00000750


	//   ....[3]....
        /*00ac*/ 	.word	0x000008b0


	//   ....[4]....
        /*00b0*/ 	.word	0x000009b0


	//   ....[5]....
        /*00b4*/ 	.word	0x00000b20


	//   ....[6]....
        /*00b8*/ 	.word	0x00000cc0


	//   ....[7]....
        /*00bc*/ 	.word	0x00000e70


	//   ....[8]....
        /*00c0*/ 	.word	0x000021d0


	//   ....[9]....
        /*00c4*/ 	.word	0x000032c0


	//   ....[10]....
        /*00c8*/ 	.word	0x000034d0


	//   ....[11]....
        /*00cc*/ 	.word	0x00003500


	//   ....[12]....
        /*00d0*/ 	.word	0x00003fb0


	//   ....[13]....
        /*00d4*/ 	.word	0x000041e0


	//----- nvinfo : EIATTR_VRC_CTA_INIT_COUNT
	.align		4
.L_43:
        /*00d8*/ 	.byte	0x02, 0x4a
        /*00da*/ 	.byte	0x80
	.zero		1


	//----- nvinfo : EIATTR_SYSCALL_OFFSETS
	.align		4
        /*00dc*/ 	.byte	0x04, 0x46
        /*00de*/ 	.short	(.L_45 - .L_44)


	//   ....[0]....
.L_44:
        /*00e0*/ 	.word	0x00005a40


	//   ....[1]....
        /*00e4*/ 	.word	0x00005b80


	//   ....[2]....
        /*00e8*/ 	.word	0x000063b0


	//   ....[3]....
        /*00ec*/ 	.word	0x00007150


	//----- nvinfo : EIATTR_MBARRIER_INSTR_OFFSETS
	.align		4
.L_45:
        /*00f0*/ 	.byte	0x04, 0x39
        /*00f2*/ 	.short	(.L_47 - .L_46)


	//   ....[0]....
.L_46:
        /*00f4*/ 	.word	0x00000630
        /*00f8*/ 	.word	0x000000ff
        /*00fc*/ 	.word	0x00000000
        /*0100*/ 	.short	0x0100
        /*0102*/ 	.byte	0x04
	.zero		1


	//   ....[1]....
        /*0104*/ 	.word	0x00000640
        /*0108*/ 	.word	0x000000ff
        /*010c*/ 	.word	0x00000040
        /*0110*/ 	.short	0x0100
        /*0112*/ 	.byte	0x04
	.zero		1


	//   ....[2]....
        /*0114*/ 	.word	0x00000650
        /*0118*/ 	.word	0x000000ff
        /*011c*/ 	.word	0x00000008
        /*0120*/ 	.short	0x0100
        /*0122*/ 	.byte	0x04
	.zero		1


	//   ....[3]....
        /*0124*/ 	.word	0x00000660
        /*0128*/ 	.word	0x000000ff
        /*012c*/ 	.word	0x00000048
        /*0130*/ 	.short	0x0100
        /*0132*/ 	.byte	0x04
	.zero		1


	//   ....[4]....
        /*0134*/ 	.word	0x00000670
        /*0138*/ 	.word	0x000000ff
        /*013c*/ 	.word	0x00000010
        /*0140*/ 	.short	0x0100
        /*0142*/ 	.byte	0x04
	.zero		1


	//   ....[5]....
        /*0144*/ 	.word	0x00000680
        /*0148*/ 	.word	0x000000ff
        /*014c*/ 	.word	0x00000050
        /*0150*/ 	.short	0x0100
        /*0152*/ 	.byte	0x04
	.zero		1


	//   ....[6]....
        /*0154*/ 	.word	0x00000690
        /*0158*/ 	.word	0x000000ff
        /*015c*/ 	.word	0x00000018
        /*0160*/ 	.short	0x0100
        /*0162*/ 	.byte	0x04
	.zero		1


	//   ....[7]....
        /*0164*/ 	.word	0x000006a0
        /*0168*/ 	.word	0x000000ff
        /*016c*/ 	.word	0x00000058
        /*0170*/ 	.short	0x0100
        /*0172*/ 	.byte	0x04
	.zero		1


	//   ....[8]....
        /*0174*/ 	.word	0x000006b0
        /*0178*/ 	.word	0x000000ff
        /*017c*/ 	.word	0x00000020
        /*0180*/ 	.short	0x0100
        /*0182*/ 	.byte	0x04
	.zero		1


	//   ....[9]....
        /*0184*/ 	.word	0x000006c0
        /*0188*/ 	.word	0x000000ff
        /*018c*/ 	.word	0x00000060
        /*0190*/ 	.short	0x0100
        /*0192*/ 	.byte	0x04
	.zero		1


	//   ....[10]....
        /*0194*/ 	.word	0x000006d0
        /*0198*/ 	.word	0x000000ff
        /*019c*/ 	.word	0x00000028
        /*01a0*/ 	.short	0x0100
        /*01a2*/ 	.byte	0x04
	.zero		1


	//   ....[11]....
        /*01a4*/ 	.word	0x000006e0
        /*01a8*/ 	.word	0x000000ff
        /*01ac*/ 	.word	0x00000068
        /*01b0*/ 	.short	0x0100
        /*01b2*/ 	.byte	0x04
	.zero		1


	//   ....[12]....
        /*01b4*/ 	.word	0x000006f0
        /*01b8*/ 	.word	0x000000ff
        /*01bc*/ 	.word	0x00000030
        /*01c0*/ 	.short	0x0100
        /*01c2*/ 	.byte	0x04
	.zero		1


	//   ....[13]....
        /*01c4*/ 	.word	0x00000700
        /*01c8*/ 	.word	0x000000ff
        /*01cc*/ 	.word	0x00000070
        /*01d0*/ 	.short	0x0100
        /*01d2*/ 	.byte	0x04
	.zero		1


	//   ....[14]....
        /*01d4*/ 	.word	0x00000710
        /*01d8*/ 	.word	0x000000ff
        /*01dc*/ 	.word	0x00000038
        /*01e0*/ 	.short	0x0100
        /*01e2*/ 	.byte	0x04
	.zero		1


	//   ....[15]....
        /*01e4*/ 	.word	0x00000720
        /*01e8*/ 	.word	0x000000ff
        /*01ec*/ 	.word	0x00000078
        /*01f0*/ 	.short	0x0100
        /*01f2*/ 	.byte	0x04
	.zero		1


	//   ....[16]....
        /*01f4*/ 	.word	0x00000860
        /*01f8*/ 	.word	0x000000ff
        /*01fc*/ 	.word	0x00000080
        /*0200*/ 	.short	0x0100
        /*0202*/ 	.byte	0x04
	.zero		1


	//   ....[17]....
        /*0204*/ 	.word	0x00000870
        /*0208*/ 	.word	0x000000ff
        /*020c*/ 	.word	0x00000090
        /*0210*/ 	.short	0x0100
        /*0212*/ 	.byte	0x04
	.zero		1


	//   ....[18]....
        /*0214*/ 	.word	0x00000880
        /*0218*/ 	.word	0x000000ff
        /*021c*/ 	.word	0x00000088
        /*0220*/ 	.short	0x0100
        /*0222*/ 	.byte	0x04
	.zero		1


	//   ....[19]....
        /*0224*/ 	.word	0x00000890
        /*0228*/ 	.word	0x000000ff
        /*022c*/ 	.word	0x00000098
        /*0230*/ 	.short	0x0100
        /*0232*/ 	.byte	0x04
	.zero		1


	//   ....[20]....
        /*0234*/ 	.word	0x00000980
        /*0238*/ 	.word	0x000000ff
        /*023c*/ 	.word	0x000000a0
        /*0240*/ 	.short	0x0100
        /*0242*/ 	.byte	0x06
	.zero		1


	//   ....[21]....
        /*0244*/ 	.word	0x00000990
        /*0248*/ 	.word	0x000000ff
        /*024c*/ 	.word	0x000000a8
        /*0250*/ 	.short	0x0100
        /*0252*/ 	.byte	0x06
	.zero		1


	//   ....[22]....
        /*0254*/ 	.word	0x00000ad0
        /*0258*/ 	.word	0x000000ff
        /*025c*/ 	.word	0x000000b0
        /*0260*/ 	.short	0x0100
        /*0262*/ 	.byte	0x06
	.zero		1


	//   ....[23]....
        /*0264*/ 	.word	0x00000ae0
        /*0268*/ 	.word	0x000000ff
        /*026c*/ 	.word	0x000000c0
        /*0270*/ 	.short	0x0100
        /*0272*/ 	.byte	0x06
	.zero		1


	//   ....[24]....
        /*0274*/ 	.word	0x00000af0
        /*0278*/ 	.word	0x000000ff
        /*027c*/ 	.word	0x000000b8
        /*0280*/ 	.short	0x0100
        /*0282*/ 	.byte	0x06
	.zero		1


	//   ....[25]....
        /*0284*/ 	.word	0x00000b00
        /*0288*/ 	.word	0x000000ff
        /*028c*/ 	.word	0x000000c8
        /*0290*/ 	.short	0x0100
        /*0292*/ 	.byte	0x06
	.zero		1


	//   ....[26]....
        /*0294*/ 	.word	0x00000c30
        /*0298*/ 	.word	0x000000ff
        /*029c*/ 	.word	0x000000d0
        /*02a0*/ 	.short	0x0100
        /*02a2*/ 	.byte	0x04
	.zero		1


	//   ....[27]....
        /*02a4*/ 	.word	0x00000c40
        /*02a8*/ 	.word	0x000000ff
        /*02ac*/ 	.word	0x000000f0
        /*02b0*/ 	.short	0x0100
        /*02b2*/ 	.byte	0x04
	.zero		1


	//   ....[28]....
        /*02b4*/ 	.word	0x00000c50
        /*02b8*/ 	.word	0x000000ff
        /*02bc*/ 	.word	0x000000d8
        /*02c0*/ 	.short	0x0100
        /*02c2*/ 	.byte	0x04
	.zero		1


	//   ....[29]....
        /*02c4*/ 	.word	0x00000c60
        /*02c8*/ 	.word	0x000000ff
        /*02cc*/ 	.word	0x000000f8
        /*02d0*/ 	.short	0x0100
        /*02d2*/ 	.byte	0x04
	.zero		1


	//   ....[30]....
        /*02d4*/ 	.word	0x00000c70
        /*02d8*/ 	.word	0x000000ff
        /*02dc*/ 	.word	0x000000e0
        /*02e0*/ 	.short	0x0100
        /*02e2*/ 	.byte	0x04
	.zero		1


	//   ....[31]....
        /*02e4*/ 	.word	0x00000c80
        /*02e8*/ 	.word	0x000000ff
        /*02ec*/ 	.word	0x00000100
        /*02f0*/ 	.short	0x0100
        /*02f2*/ 	.byte	0x04
	.zero		1


	//   ....[32]....
        /*02f4*/ 	.word	0x00000c90
        /*02f8*/ 	.word	0x000000ff
        /*02fc*/ 	.word	0x000000e8
        /*0300*/ 	.short	0x0100
        /*0302*/ 	.byte	0x04
	.zero		1


	//   ....[33]....
        /*0304*/ 	.word	0x00000ca0
        /*0308*/ 	.word	0x000000ff
        /*030c*/ 	.word	0x00000108
        /*0310*/ 	.short	0x0100
        /*0312*/ 	.byte	0x04
	.zero		1


	//   ....[34]....
        /*0314*/ 	.word	0x00000d90
        /*0318*/ 	.word	0x000000ff
        /*031c*/ 	.word	0x00000110
        /*0320*/ 	.short	0x0100
        /*0322*/ 	.byte	0x04
	.zero		1


	//   ....[35]....
        /*0324*/ 	.word	0x00000da0
        /*0328*/ 	.word	0x000000ff
        /*032c*/ 	.word	0x00000120
        /*0330*/ 	.short	0x0100
        /*0332*/ 	.byte	0x04
	.zero		1


	//   ....[36]....
        /*0334*/ 	.word	0x00000db0
        /*0338*/ 	.word	0x000000ff
        /*033c*/ 	.word	0x00000118
        /*0340*/ 	.short	0x0100
        /*0342*/ 	.byte	0x04
	.zero		1


	//   ....[37]....
        /*0344*/ 	.word	0x00000dc0
        /*0348*/ 	.word	0x000000ff
        /*034c*/ 	.word	0x00000128
        /*0350*/ 	.short	0x0100
        /*0352*/ 	.byte	0x04
	.zero		1


	//   ....[38]....
        /*0354*/ 	.word	0x00001a50
        /*0358*/ 	.word	0x00000000
        /*035c*/ 	.word	0x00000120
        /*0360*/ 	.short	0x010a
        /*0362*/ 	.byte	0xff
	.zero		1


	//   ....[39]....
        /*0364*/ 	.word	0x00001a80
        /*0368*/ 	.word	0x00000000
        /*036c*/ 	.word	0x00000110
        /*0370*/ 	.short	0x0101
        /*0372*/ 	.byte	0xff
	.zero		1


	//   ....[40]....
        /*0374*/ 	.word	0x00001b50
        /*0378*/ 	.word	0x000000ff
        /*037c*/ 	.word	0x00000040
        /*0380*/ 	.short	0x010a
        /*0382*/ 	.byte	0x04
	.zero		1


	//   ....[41]....
        /*0384*/ 	.word	0x00001bd0
        /*0388*/ 	.word	0x000000ff
        /*038c*/ 	.word	0x00000040
        /*0390*/ 	.short	0x010a
        /*0392*/ 	.byte	0x21
	.zero		1


	//   ....[42]....
        /*0394*/ 	.word	0x00001d60
        /*0398*/ 	.word	0x000000ff
        /*039c*/ 	.word	0x00000040
        /*03a0*/ 	.short	0x010a
        /*03a2*/ 	.byte	0x08
	.zero		1


	//   ....[43]....
        /*03a4*/ 	.word	0x00001e80
        /*03a8*/ 	.word	0x000000ff
        /*03ac*/ 	.word	0x000000a8
        /*03b0*/ 	.short	0x0101
        /*03b2*/ 	.byte	0x06
	.zero		1


	//   ....[44]....
        /*03b4*/ 	.word	0x00001ea0
        /*03b8*/ 	.word	0x000000ff
        /*03bc*/ 	.word	0x00000040
        /*03c0*/ 	.short	0x010a
        /*03c2*/ 	.byte	0x04
	.zero		1


	//   ....[45]....
        /*03c4*/ 	.word	0x00001f20
        /*03c8*/ 	.word	0x000000ff
        /*03cc*/ 	.word	0x00000040
        /*03d0*/ 	.short	0x010a
        /*03d2*/ 	.byte	0x11
	.zero		1


	//   ....[46]....
        /*03d4*/ 	.word	0x000020b0
        /*03d8*/ 	.word	0x000000ff
        /*03dc*/ 	.word	0x00000040
        /*03e0*/ 	.short	0x010a
        /*03e2*/ 	.byte	0x07
	.zero		1


	//   ....[47]....
        /*03e4*/ 	.word	0x00002200
        /*03e8*/ 	.word	0x00000003
        /*03ec*/ 	.word	0x000000b0
        /*03f0*/ 	.short	0x010a
        /*03f2*/ 	.byte	0xff
	.zero		1


	//   ....[48]....
        /*03f4*/ 	.word	0x00002350
        /*03f8*/ 	.word	0x00000000
        /*03fc*/ 	.word	0x00000000
        /*0400*/ 	.short	0x0101
        /*0402*/ 	.byte	0xff
	.zero		1


	//   ....[49]....
        /*0404*/ 	.word	0x00002900
        /*0408*/ 	.word	0x000000ff
        /*040c*/ 	.word	0x00000000
        /*0410*/ 	.short	0x010a
        /*0412*/ 	.byte	0x04
	.zero		1


	//   ....[50]....
        /*0414*/ 	.word	0x00002990
        /*0418*/ 	.word	0x000000ff
        /*041c*/ 	.word	0x00000000
        /*0420*/ 	.short	0x010a
        /*0422*/ 	.byte	0x05
	.zero		1


	//   ....[51]....
        /*0424*/ 	.word	0x00002a20
        /*0428*/ 	.word	0x000000ff
        /*042c*/ 	.word	0x00000000
        /*0430*/ 	.short	0x010a
        /*0432*/ 	.byte	0x05
	.zero		1


	//   ....[52]....
        /*0434*/ 	.word	0x00002ab0
        /*0438*/ 	.word	0x000000ff
        /*043c*/ 	.word	0x00000000
        /*0440*/ 	.short	0x010a
        /*0442*/ 	.byte	0x05
	.zero		1


	//   ....[53]....
        /*0444*/ 	.word	0x00002b40
        /*0448*/ 	.word	0x000000ff
        /*044c*/ 	.word	0x00000000
        /*0450*/ 	.short	0x010a
        /*0452*/ 	.byte	0x05
	.zero		1


	//   ....[54]....
        /*0454*/ 	.word	0x00002bd0
        /*0458*/ 	.word	0x000000ff
        /*045c*/ 	.word	0x00000000
        /*0460*/ 	.short	0x010a
        /*0462*/ 	.byte	0x05
	.zero		1


	//   ....[55]....
        /*0464*/ 	.word	0x00002c60
        /*0468*/ 	.word	0x000000ff
        /*046c*/ 	.word	0x00000000
        /*0470*/ 	.short	0x010a
        /*0472*/ 	.byte	0x05
	.zero		1


	//   ....[56]....
        /*0474*/ 	.word	0x00002d00
        /*0478*/ 	.word	0x00000000
        /*047c*/ 	.word	0x00000000
        /*0480*/ 	.short	0x010a
        /*0482*/ 	.byte	0xff
	.zero		1


	//   ....[57]....
        /*0484*/ 	.word	0x00002e20
        /*0488*/ 	.word	0x00000002
        /*048c*/ 	.word	0x00000110
        /*0490*/ 	.short	0x010a
        /*0492*/ 	.byte	0xff
	.zero		1


	//   ....[58]....
        /*0494*/ 	.word	0x00002e90
        /*0498*/ 	.word	0x00000002
        /*049c*/ 	.word	0x00000000
        /*04a0*/ 	.short	0x0101
        /*04a2*/ 	.byte	0xff
	.zero		1


	//   ....[59]....
        /*04a4*/ 	.word	0x00002eb0
        /*04a8*/ 	.word	0x000000ff
        /*04ac*/ 	.word	0x000000c0
        /*04b0*/ 	.short	0x010a
        /*04b2*/ 	.byte	0x04
	.zero		1


	//   ....[60]....
        /*04b4*/ 	.word	0x00002fd0
        /*04b8*/ 	.word	0x00000002
        /*04bc*/ 	.word	0x000000b0
        /*04c0*/ 	.short	0x010a
        /*04c2*/ 	.byte	0xff
	.zero		1


	//   ....[61]....
        /*04c4*/ 	.word	0x000030d0
        /*04c8*/ 	.word	0x00000002
        /*04cc*/ 	.word	0x00000000
        /*04d0*/ 	.short	0x0101
        /*04d2*/ 	.byte	0xff
	.zero		1


	//   ....[62]....
        /*04d4*/ 	.word	0x00003160
        /*04d8*/ 	.word	0x000000ff
        /*04dc*/ 	.word	0x000000c0
        /*04e0*/ 	.short	0x0106
        /*04e2*/ 	.byte	0x04
	.zero		1


	//   ....[63]....
        /*04e4*/ 	.word	0x00003180
        /*04e8*/ 	.word	0x000000ff
        /*04ec*/ 	.word	0x000000c0
        /*04f0*/ 	.short	0x010a
        /*04f2*/ 	.byte	0x04
	.zero		1


	//   ....[64]....
        /*04f4*/ 	.word	0x00003210
        /*04f8*/ 	.word	0x000000ff
        /*04fc*/ 	.word	0x000000c0
        /*0500*/ 	.short	0x0106
        /*0502*/ 	.byte	0x07
	.zero		1


	//   ....[65]....
        /*0504*/ 	.word	0x00003250
        /*0508*/ 	.word	0x00000000
        /*050c*/ 	.word	0x000000c0
        /*0510*/ 	.short	0x010a
        /*0512*/ 	.byte	0xff
	.zero		1


	//   ....[66]....
        /*0514*/ 	.word	0x000037a0
        /*0518*/ 	.word	0x00000000
        /*051c*/ 	.word	0x000000b0
        /*0520*/ 	.short	0x010a
        /*0522*/ 	.byte	0xff
	.zero		1


	//   ....[67]....
        /*0524*/ 	.word	0x000038a0
        /*0528*/ 	.word	0x00000003
        /*052c*/ 	.word	0x00000000
        /*0530*/ 	.short	0x0101
        /*0532*/ 	.byte	0xff
	.zero		1


	//   ....[68]....
        /*0534*/ 	.word	0x000038b0
        /*0538*/ 	.word	0x000000ff
        /*053c*/ 	.word	0x00000000
        /*0540*/ 	.short	0x010a
        /*0542*/ 	.byte	0x04
	.zero		1


	//   ....[69]....
        /*0544*/ 	.word	0x00003930
        /*0548*/ 	.word	0x000000ff
        /*054c*/ 	.word	0x000000f0
        /*0550*/ 	.short	0x010a
        /*0552*/ 	.byte	0x1f
	.zero		1


	//   ....[70]....
        /*0554*/ 	.word	0x00003a10
        /*0558*/ 	.word	0x000000ff
        /*055c*/ 	.word	0x00000000
        /*0560*/ 	.short	0x010a
        /*0562*/ 	.byte	0x05
	.zero		1


	//   ....[71]....
        /*0564*/ 	.word	0x00003b50
        /*0568*/ 	.word	0x000000ff
        /*056c*/ 	.word	0x00000000
        /*0570*/ 	.short	0x010a
        /*0572*/ 	.byte	0x04
	.zero		1


	//   ....[72]....
        /*0574*/ 	.word	0x00003de0
        /*0578*/ 	.word	0x000000ff
        /*057c*/ 	.word	0x00000000
        /*0580*/ 	.short	0x010a
        /*0582*/ 	.byte	0x04
	.zero		1


	//   ....[73]....
        /*0584*/ 	.word	0x00003e70
        /*0588*/ 	.word	0x000000ff
        /*058c*/ 	.word	0x00000000
        /*0590*/ 	.short	0x010a
        /*0592*/ 	.byte	0x05
	.zero		1


	//   ....[74]....
        /*0594*/ 	.word	0x00003f00
        /*0598*/ 	.word	0x000000ff
        /*059c*/ 	.word	0x00000000
        /*05a0*/ 	.short	0x010a
        /*05a2*/ 	.byte	0x05
	.zero		1


	//   ....[75]....
        /*05a4*/ 	.word	0x00003f90
        /*05a8*/ 	.word	0x000000ff
        /*05ac*/ 	.word	0x00000000
        /*05b0*/ 	.short	0x010a
        /*05b2*/ 	.byte	0x04
	.zero		1


	//   ....[76]....
        /*05b4*/ 	.word	0x00004440
        /*05b8*/ 	.word	0x0000000c
        /*05bc*/ 	.word	0x000000b0
        /*05c0*/ 	.short	0x010a
        /*05c2*/ 	.byte	0xff
	.zero		1


	//   ....[77]....
        /*05c4*/ 	.word	0x000045b0
        /*05c8*/ 	.word	0x00000000
        /*05cc*/ 	.word	0x00000000
        /*05d0*/ 	.short	0x0101
        /*05d2*/ 	.byte	0xff
	.zero		1


	//   ....[78]....
        /*05d4*/ 	.word	0x00004a40
        /*05d8*/ 	.word	0x000000ff
        /*05dc*/ 	.word	0x000000a8
        /*05e0*/ 	.short	0x010a
        /*05e2*/ 	.byte	0x15
	.zero		1


	//   ....[79]....
        /*05e4*/ 	.word	0x00004bc0
        /*05e8*/ 	.word	0x000000ff
        /*05ec*/ 	.word	0x00000090
        /*05f0*/ 	.short	0x010a
        /*05f2*/ 	.byte	0x15
	.zero		1


	//   ....[80]....
        /*05f4*/ 	.word	0x00004d40
        /*05f8*/ 	.word	0x000000ff
        /*05fc*/ 	.word	0x00000080
        /*0600*/ 	.short	0x010b
        /*0602*/ 	.byte	0x15
	.zero		1


	//   ....[81]....
        /*0604*/ 	.word	0x00004d50
        /*0608*/ 	.word	0x000000ff
        /*060c*/ 	.word	0x00000000
        /*0610*/ 	.short	0x0101
        /*0612*/ 	.byte	0x06
	.zero		1


	//   ....[82]....
        /*0614*/ 	.word	0x00004d60
        /*0618*/ 	.word	0x000000ff
        /*061c*/ 	.word	0x00000098
        /*0620*/ 	.short	0x010a
        /*0622*/ 	.byte	0x15
	.zero		1


	//   ....[83]....
        /*0624*/ 	.word	0x00004f50
        /*0628*/ 	.word	0x000000ff
        /*062c*/ 	.word	0x00000088
        /*0630*/ 	.short	0x010b
        /*0632*/ 	.byte	0x15
	.zero		1


	//   ....[84]....
        /*0634*/ 	.word	0x00004f60
        /*0638*/ 	.word	0x000000ff
        /*063c*/ 	.word	0x00000000
        /*0640*/ 	.short	0x0101
        /*0642*/ 	.byte	0x21
	.zero		1


	//   ....[85]....
        /*0644*/ 	.word	0x00004f90
        /*0648*/ 	.word	0x000000ff
        /*064c*/ 	.word	0x00000090
        /*0650*/ 	.short	0x010a
        /*0652*/ 	.byte	0x15
	.zero		1


	//   ....[86]....
        /*0654*/ 	.word	0x00004fd0
        /*0658*/ 	.word	0x00000000
        /*065c*/ 	.word	0x00000098
        /*0660*/ 	.short	0x010a
        /*0662*/ 	.byte	0xff
	.zero		1


	//   ....[87]....
        /*0664*/ 	.word	0x000052e0
        /*0668*/ 	.word	0x00000003
        /*066c*/ 	.word	0x000000b0
        /*0670*/ 	.short	0x010a
        /*0672*/ 	.byte	0xff
	.zero		1


	//   ....[88]....
        /*0674*/ 	.word	0x00005460
        /*0678*/ 	.word	0x00000000
        /*067c*/ 	.word	0x00000000
        /*0680*/ 	.short	0x0101
        /*0682*/ 	.byte	0xff
	.zero		1


	//   ....[89]....
        /*0684*/ 	.word	0x00005f70
        /*0688*/ 	.word	0x00000003
        /*068c*/ 	.word	0x00000080
        /*0690*/ 	.short	0x010a
        /*0692*/ 	.byte	0xff
	.zero		1


	//   ....[90]....
        /*0694*/ 	.word	0x00005fb0
        /*0698*/ 	.word	0x0000002b
        /*069c*/ 	.word	0x000000d0
        /*06a0*/ 	.short	0x010a
        /*06a2*/ 	.byte	0xff
	.zero		1


	//   ....[91]....
        /*06a4*/ 	.word	0x000060f0
        /*06a8*/ 	.word	0x00000003
        /*06ac*/ 	.word	0x00000080
        /*06b0*/ 	.short	0x010a
        /*06b2*/ 	.byte	0xff
	.zero		1


	//   ....[92]....
        /*06b4*/ 	.word	0x00006210
        /*06b8*/ 	.word	0x00000000
        /*06bc*/ 	.word	0x00000000
        /*06c0*/ 	.short	0x0101
        /*06c2*/ 	.byte	0xff
	.zero		1


	//   ....[93]....
        /*06c4*/ 	.word	0x00006290
        /*06c8*/ 	.word	0x0000002b
        /*06cc*/ 	.word	0x000000d0
        /*06d0*/ 	.short	0x010a
        /*06d2*/ 	.byte	0xff
	.zero		1


	//   ....[94]....
        /*06d4*/ 	.word	0x00006e00
        /*06d8*/ 	.word	0x00000003
        /*06dc*/ 	.word	0x00000080
        /*06e0*/ 	.short	0x010a
        /*06e2*/ 	.byte	0xff
	.zero		1


	//   ....[95]....
        /*06e4*/ 	.word	0x00006eb0
        /*06e8*/ 	.word	0x00000003
        /*06ec*/ 	.word	0x00000080
        /*06f0*/ 	.short	0x010a
        /*06f2*/ 	.byte	0xff
	.zero		1


	//   ....[96]....
        /*06f4*/ 	.word	0x00006fd0
        /*06f8*/ 	.word	0x00000000
        /*06fc*/ 	.word	0x00000000
        /*0700*/ 	.short	0x0101
        /*0702*/ 	.byte	0xff
	.zero		1


	//   ....[97]....
        /*0704*/ 	.word	0x000073e0
        /*0708*/ 	.word	0x000000ff
        /*070c*/ 	.word	0x00000000
        /*0710*/ 	.short	0x0101
        /*0712*/ 	.byte	0x04
	.zero		1


	//   ....[98]....
        /*0714*/ 	.word	0x00007ce0
        /*0718*/ 	.word	0x00000000
        /*071c*/ 	.word	0x00000120
        /*0720*/ 	.short	0x010a
        /*0722*/ 	.byte	0xff
	.zero		1


	//   ....[99]....
        /*0724*/ 	.word	0x00007d40
        /*0728*/ 	.word	0x00000000
        /*072c*/ 	.word	0x00000040
        /*0730*/ 	.short	0x010a
        /*0732*/ 	.byte	0xff
	.zero		1


	//   ....[100]....
        /*0734*/ 	.word	0x00007da0
        /*0738*/ 	.word	0x00000000
        /*073c*/ 	.word	0x00000040
        /*0740*/ 	.short	0x010a
        /*0742*/ 	.byte	0xff
	.zero		1


	//   ....[101]....
        /*0744*/ 	.word	0x00007df0
        /*0748*/ 	.word	0x00000003
        /*074c*/ 	.word	0x000000b0
        /*0750*/ 	.short	0x010a
        /*0752*/ 	.byte	0xff
	.zero		1


	//   ....[102]....
        /*0754*/ 	.word	0x00007e50
        /*0758*/ 	.word	0x00000000
        /*075c*/ 	.word	0x00000000
        /*0760*/ 	.short	0x010a
        /*0762*/ 	.byte	0xff
	.zero		1


	//   ....[103]....
        /*0764*/ 	.word	0x00007eb0
        /*0768*/ 	.word	0x00000000
        /*076c*/ 	.word	0x00000000
        /*0770*/ 	.short	0x010a
        /*0772*/ 	.byte	0xff
	.zero		1


	//   ....[104]....
        /*0774*/ 	.word	0x00007f10
        /*0778*/ 	.word	0x00000000
        /*077c*/ 	.word	0x00000000
        /*0780*/ 	.short	0x010a
        /*0782*/ 	.byte	0xff
	.zero		1


	//   ....[105]....
        /*0784*/ 	.word	0x00007f70
        /*0788*/ 	.word	0x00000000
        /*078c*/ 	.word	0x00000000
        /*0790*/ 	.short	0x010a
        /*0792*/ 	.byte	0xff
	.zero		1


	//   ....[106]....
        /*0794*/ 	.word	0x00007fd0
        /*0798*/ 	.word	0x00000000
        /*079c*/ 	.word	0x00000000
        /*07a0*/ 	.short	0x010a
        /*07a2*/ 	.byte	0xff
	.zero		1


	//   ....[107]....
        /*07a4*/ 	.word	0x00008030
        /*07a8*/ 	.word	0x00000000
        /*07ac*/ 	.word	0x00000000
        /*07b0*/ 	.short	0x010a
        /*07b2*/ 	.byte	0xff
	.zero		1


	//   ....[108]....
        /*07b4*/ 	.word	0x00008090
        /*07b8*/ 	.word	0x00000000
        /*07bc*/ 	.word	0x00000000
        /*07c0*/ 	.short	0x010a
        /*07c2*/ 	.byte	0xff
	.zero		1


	//   ....[109]....
        /*07c4*/ 	.word	0x000080e0
        /*07c8*/ 	.word	0x00000002
        /*07cc*/ 	.word	0x00000110
        /*07d0*/ 	.short	0x010a
        /*07d2*/ 	.byte	0xff
	.zero		1


	//   ....[110]....
        /*07d4*/ 	.word	0x00008140
        /*07d8*/ 	.word	0x00000002
        /*07dc*/ 	.word	0x000000c0
        /*07e0*/ 	.short	0x010a
        /*07e2*/ 	.byte	0xff
	.zero		1


	//   ....[111]....
        /*07e4*/ 	.word	0x00008190
        /*07e8*/ 	.word	0x00000002
        /*07ec*/ 	.word	0x000000b0
        /*07f0*/ 	.short	0x010a
        /*07f2*/ 	.byte	0xff
	.zero		1


	//   ....[112]....
        /*07f4*/ 	.word	0x000081f0
        /*07f8*/ 	.word	0x00000000
        /*07fc*/ 	.word	0x000000c0
        /*0800*/ 	.short	0x010a
        /*0802*/ 	.byte	0xff
	.zero		1


	//   ....[113]....
        /*0804*/ 	.word	0x00008240
        /*0808*/ 	.word	0x00000000
        /*080c*/ 	.word	0x000000b0
        /*0810*/ 	.short	0x010a
        /*0812*/ 	.byte	0xff
	.zero		1


	//   ....[114]....
        /*0814*/ 	.word	0x000082a0
        /*0818*/ 	.word	0x00000002
        /*081c*/ 	.word	0x000000f0
        /*0820*/ 	.short	0x010a
        /*0822*/ 	.byte	0xff
	.zero		1


	//   ....[115]....
        /*0824*/ 	.word	0x00008300
        /*0828*/ 	.word	0x00000000
        /*082c*/ 	.word	0x00000000
        /*0830*/ 	.short	0x010a
        /*0832*/ 	.byte	0xff
	.zero		1


	//   ....[116]....
        /*0834*/ 	.word	0x00008360
        /*0838*/ 	.word	0x00000000
        /*083c*/ 	.word	0x00000000
        /*0840*/ 	.short	0x010a
        /*0842*/ 	.byte	0xff
	.zero		1


	//   ....[117]....
        /*0844*/ 	.word	0x000083c0
        /*0848*/ 	.word	0x00000000
        /*084c*/ 	.word	0x00000000
        /*0850*/ 	.short	0x010a
        /*0852*/ 	.byte	0xff
	.zero		1


	//   ....[118]....
        /*0854*/ 	.word	0x00008420
        /*0858*/ 	.word	0x00000000
        /*085c*/ 	.word	0x00000000
        /*0860*/ 	.short	0x010a
        /*0862*/ 	.byte	0xff
	.zero		1


	//   ....[119]....
        /*0864*/ 	.word	0x00008480
        /*0868*/ 	.word	0x00000000
        /*086c*/ 	.word	0x00000000
        /*0870*/ 	.short	0x010a
        /*0872*/ 	.byte	0xff
	.zero		1


	//   ....[120]....
        /*0874*/ 	.word	0x000084d0
        /*0878*/ 	.word	0x0000000c
        /*087c*/ 	.word	0x000000b0
        /*0880*/ 	.short	0x010a
        /*0882*/ 	.byte	0xff
	.zero		1


	//   ....[121]....
        /*0884*/ 	.word	0x00008530
        /*0888*/ 	.word	0x00000000
        /*088c*/ 	.word	0x000000a8
        /*0890*/ 	.short	0x010a
        /*0892*/ 	.byte	0xff
	.zero		1


	//   ....[122]....
        /*0894*/ 	.word	0x00008590
        /*0898*/ 	.word	0x00000000
        /*089c*/ 	.word	0x00000090
        /*08a0*/ 	.short	0x010a
        /*08a2*/ 	.byte	0xff
	.zero		1


	//   ....[123]....
        /*08a4*/ 	.word	0x000085f0
        /*08a8*/ 	.word	0x00000000
        /*08ac*/ 	.word	0x00000098
        /*08b0*/ 	.short	0x010a
        /*08b2*/ 	.byte	0xff
	.zero		1


	//   ....[124]....
        /*08b4*/ 	.word	0x00008650
        /*08b8*/ 	.word	0x00000000
        /*08bc*/ 	.word	0x00000090
        /*08c0*/ 	.short	0x010a
        /*08c2*/ 	.byte	0xff
	.zero		1


	//   ....[125]....
        /*08c4*/ 	.word	0x000086a0
        /*08c8*/ 	.word	0x00000003
        /*08cc*/ 	.word	0x000000b0
        /*08d0*/ 	.short	0x010a
        /*08d2*/ 	.byte	0xff
	.zero		1


	//   ....[126]....
        /*08d4*/ 	.word	0x000086f0
        /*08d8*/ 	.word	0x00000003
        /*08dc*/ 	.word	0x00000080
        /*08e0*/ 	.short	0x010a
        /*08e2*/ 	.byte	0xff
	.zero		1


	//   ....[127]....
        /*08e4*/ 	.word	0x00008740
        /*08e8*/ 	.word	0x0000002b
        /*08ec*/ 	.word	0x000000d0
        /*08f0*/ 	.short	0x010a
        /*08f2*/ 	.byte	0xff
	.zero		1


	//   ....[128]....
        /*08f4*/ 	.word	0x00008790
        /*08f8*/ 	.word	0x00000003
        /*08fc*/ 	.word	0x00000080
        /*0900*/ 	.short	0x010a
        /*0902*/ 	.byte	0xff
	.zero		1


	//----- nvinfo : EIATTR_NUM_MBARRIERS
	.align		4
.L_47:
        /*0904*/ 	.byte	0x03, 0x38
        /*0906*/ 	.short	0x0026


	//----- nvinfo : EIATTR_EXIT_INSTR_OFFSETS
	.align		4
        /*0908*/ 	.byte	0x04, 0x1c
        /*090a*/ 	.short	(.L_49 - .L_48)


	//   ....[0]....
.L_48:
        /*090c*/ 	.word	0x00002d30


	//   ....[1]....
        /*0910*/ 	.word	0x00003220


	//   ....[2]....
        /*0914*/ 	.word	0x00003280


	//   ....[3]....
        /*0918*/ 	.word	0x000041f0


	//   ....[4]....
        /*091c*/ 	.word	0x00005000


	//   ....[5]....
        /*0920*/ 	.word	0x00005040


	//   ....[6]....
        /*0924*/ 	.word	0x00007cd0


	//----- nvinfo : EIATTR_MAX_THREADS
	.align		4
.L_49:
        /*0928*/ 	.byte	0x04, 0x05
        /*092a*/ 	.short	(.L_51 - .L_50)
.L_50:
        /*092c*/ 	.word	0x00000100
        /*0930*/ 	.word	0x00000001
        /*0934*/ 	.word	0x00000001


	//----- nvinfo : EIATTR_CRS_STACK_SIZE
	.align		4
.L_51:
        /*0938*/ 	.byte	0x04, 0x1e
        /*093a*/ 	.short	(.L_53 - .L_52)
.L_52:
        /*093c*/ 	.word	0x00000000


	//----- nvinfo : EIATTR_CBANK_PARAM_SIZE
	.align		4
.L_53:
        /*0940*/ 	.byte	0x03, 0x19
        /*0942*/ 	.short	0x0800


	//----- nvinfo : EIATTR_PARAM_CBANK
	.align		4
        /*0944*/ 	.byte	0x04, 0x0a
        /*0946*/ 	.short	(.L_55 - .L_54)
	.align		4
.L_54:
        /*0948*/ 	.word	index@(.nv.constant0._ZN7cutlass13device_kernelINS_4gemm6kernel13GemmUniversalIN4cute5tupleIJiiiiEEENS1_10collective13CollectiveMmaINS1_35MainloopSm100TmaUmmaWarpSpecializedILi8ELi2ELi4ENS5_IJNS4_1CILi1EEENSA_ILi8EEESB_EEEEENS5_IJNSA_ILi64EEENSA_ILi128EEESG_EEEaNS5_IJlSB_lEEEaSI_NS4_8TiledMMAINS4_8MMA_AtomIJNS4_15SM100_MMA_S8_SSIaaiLi64ELi128ELNS4_4UMMA5MajorE0ELSN_0ELNSM_8SaturateE0EEEEEENS4_6LayoutINS5_IJSB_SB_SB_EEENS5_IJNSA_ILi0EEEST_ST_EEEEENS5_IJNS4_10UnderscoreESW_SW_EEEEENS4_23SM90_TMA_LOAD_MULTICASTENS4_14ComposedLayoutINS4_7SwizzleILi3ELi4ELi3EEENS4_18smem_ptr_flag_bitsILi8EEENSR_INS5_IJSC_SG_EEENS5_IJSG_SB_EEEEEEEvNS4_8identityENS4_13SM90_TMA_LOADES18_vS19_EENS_8epilogue10collective18CollectiveEpilogueINS1C_23Sm100TmaWarpSpecializedILi2ELi2ELi32ELb0ELb0EEEJSH_NS5_IJNSR_ISF_SB_EES1H_EEEaSI_aSI_NS1C_6fusion15FusionCallbacksIS1G_NS1J_17LinearCombinationIaiaiLNS_15FloatRoundStyleE2EEESH_S1I_JEEENS4_5SM1004TMEM4LOAD26SM100_TMEM_LOAD_16dp32b32xES1A_NS10_INS11_ILi2ELi4ELi3EEES14_NSR_INS5_IJSC_SF_EEENS5_IJSF_SB_EEEEEEENS4_39AutoVectorizingCopyWithAssumedAlignmentILi128EEENS4_14SM90_TMA_STOREES1X_S1Z_S1Z_EEEvvEEEEvNT_6ParamsE)
        /*094c*/ 	.short	0x0380
        /*094e*/ 	.short	0x0800


	//----- nvinfo : EIATTR_SW_WAR
	.align		4
.L_55:
        /*0950*/ 	.byte	0x04, 0x36
        /*0952*/ 	.short	(.L_57 - .L_56)
.L_56:
        /*0954*/ 	.word	0x00000008
.L_57:


//--------------------- .nv.callgraph             --------------------------
	.section	.nv.callgraph,"",@"SHT_CUDA_CALLGRAPH"
	.align	4
	.sectionentsize	8
	.align		4
        /*0000*/ 	.word	0x00000000
	.align		4
        /*0004*/ 	.word	0xffffffff
	.align		4
        /*0008*/ 	.word	index@(_ZN7cutlass13device_kernelINS_4gemm6kernel13GemmUniversalIN4cute5tupleIJiiiiEEENS1_10collective13CollectiveMmaINS1_35MainloopSm100TmaUmmaWarpSpecializedILi8ELi2ELi4ENS5_IJNS4_1CILi1EEENSA_ILi8EEESB_EEEEENS5_IJNSA_ILi64EEENSA_ILi128EEESG_EEEaNS5_IJlSB_lEEEaSI_NS4_8TiledMMAINS4_8MMA_AtomIJNS4_15SM100_MMA_S8_SSIaaiLi64ELi128ELNS4_4UMMA5MajorE0ELSN_0ELNSM_8SaturateE0EEEEEENS4_6LayoutINS5_IJSB_SB_SB_EEENS5_IJNSA_ILi0EEEST_ST_EEEEENS5_IJNS4_10UnderscoreESW_SW_EEEEENS4_23SM90_TMA_LOAD_MULTICASTENS4_14ComposedLayoutINS4_7SwizzleILi3ELi4ELi3EEENS4_18smem_ptr_flag_bitsILi8EEENSR_INS5_IJSC_SG_EEENS5_IJSG_SB_EEEEEEEvNS4_8identityENS4_13SM90_TMA_LOADES18_vS19_EENS_8epilogue10collective18CollectiveEpilogueINS1C_23Sm100TmaWarpSpecializedILi2ELi2ELi32ELb0ELb0EEEJSH_NS5_IJNSR_ISF_SB_EES1H_EEEaSI_aSI_NS1C_6fusion15FusionCallbacksIS1G_NS1J_17LinearCombinationIaiaiLNS_15FloatRoundStyleE2EEESH_S1I_JEEENS4_5SM1004TMEM4LOAD26SM100_TMEM_LOAD_16dp32b32xES1A_NS10_INS11_ILi2ELi4ELi3EEES14_NSR_INS5_IJSC_SF_EEENS5_IJSF_SB_EEEEEEENS4_39AutoVectorizingCopyWithAssumedAlignmentILi128EEENS4_14SM90_TMA_STOREES1X_S1Z_S1Z_EEEvvEEEEvNT_6ParamsE)
	.align		4
        /*000c*/ 	.word	index@(__assertfail)
	.align		4
        /*0010*/ 	.word	0x00000000
	.align		4
        /*0014*/ 	.word	0xfffffffe
	.align		4
        /*0018*/ 	.word	0x00000000
	.align		4
        /*001c*/ 	.word	0xfffffffd
	.align		4
        /*0020*/ 	.word	0x00000000
	.align		4
        /*0024*/ 	.word	0xfffffffc


//--------------------- .nv.constant4             --------------------------
	.section	.nv.constant4,"a",@progbits
	.align	8
	.align		8
.nv.constant4:
        /*0000*/ 	.dword	__assertfail
	.align		8
        /*0008*/ 	.dword	__unnamed_1
	.align		8
        /*0010*/ 	.dword	__unnamed_2
	.align		8
        /*0018*/ 	.dword	_ZN40_INTERNAL_8d4c7fbf_4_k_cu_fcd16a02_207504cuda3std3__45__cpo5beginE
	.align		8
        /*0020*/ 	.dword	_ZN40_INTERNAL_8d4c7fbf_4_k_cu_fcd16a02_207504cuda3std3__45__cpo3endE
	.align		8
        /*0028*/ 	.dword	_ZN40_INTERNAL_8d4c7fbf_4_k_cu_fcd16a02_207504cuda3std3__45__cpo6cbeginE
	.align		8
        /*0030*/ 	.dword	_ZN40_INTERNAL_8d4c7fbf_4_k_cu_fcd16a02_207504cuda3std3__45__cpo4cendE
	.align		8
        /*0038*/ 	.dword	_ZN40_INTERNAL_8d4c7fbf_4_k_cu_fcd16a02_207504cuda3std3__442_GLOBAL__N__8d4c7fbf_4_k_cu_fcd16a02_207506ignoreE
	.align		8
        /*0040*/ 	.dword	_ZN40_INTERNAL_8d4c7fbf_4_k_cu_fcd16a02_207504cuda3std3__419piecewise_constructE
	.align		8
        /*0048*/ 	.dword	_ZN40_INTERNAL_8d4c7fbf_4_k_cu_fcd16a02_207504cuda3std3__48in_placeE
	.align		8
        /*0050*/ 	.dword	_ZN40_INTERNAL_8d4c7fbf_4_k_cu_fcd16a02_207504cuda3std6ranges3__45__cpo4swapE
	.align		8
        /*0058*/ 	.dword	_ZN40_INTERNAL_8d4c7fbf_4_k_cu_fcd16a02_207504cuda3std6ranges3__45__cpo9iter_moveE
	.align		8
        /*0060*/ 	.dword	_ZN40_INTERNAL_8d4c7fbf_4_k_cu_fcd16a02_207504cute7productE
	.align		8
        /*0068*/ 	.dword	_ZN40_INTERNAL_8d4c7fbf_4_k_cu_fcd16a02_207504cute1_E
	.align		8
        /*0070*/ 	.dword	$str$25
	.align		8
        /*0078*/ 	.dword	$str$26
	.align		8
        /*0080*/ 	.dword	$str$27
	.align		8
        /*0088*/ 	.dword	$str$28


//--------------------- .text._ZN7cutlass13device_kernelINS_4gemm6kernel13GemmUniversalIN4cute5tupleIJiiiiEEENS1_10collective13CollectiveMmaINS1_35MainloopSm100TmaUmmaWarpSpecializedILi8ELi2ELi4ENS5_IJNS4_1CILi1EEENSA_ILi8EEESB_EEEEENS5_IJNSA_ILi64EEENSA_ILi128EEESG_EEEaNS5_IJlSB_lEEEaSI_NS4_8TiledMMAINS4_8MMA_AtomIJNS4_15SM100_MMA_S8_SSIaaiLi64ELi128ELNS4_4UMMA5MajorE0ELSN_0ELNSM_8SaturateE0EEEEEENS4_6LayoutINS5_IJSB_SB_SB_EEENS5_IJNSA_ILi0EEEST_ST_EEEEENS5_IJNS4_10UnderscoreESW_SW_EEEEENS4_23SM90_TMA_LOAD_MULTICASTENS4_14ComposedLayoutINS4_7SwizzleILi3ELi4ELi3EEENS4_18smem_ptr_flag_bitsILi8EEENSR_INS5_IJSC_SG_EEENS5_IJSG_SB_EEEEEEEvNS4_8identityENS4_13SM90_TMA_LOADES18_vS19_EENS_8epilogue10collective18CollectiveEpilogueINS1C_23Sm100TmaWarpSpecializedILi2ELi2ELi32ELb0ELb0EEEJSH_NS5_IJNSR_ISF_SB_EES1H_EEEaSI_aSI_NS1C_6fusion15FusionCallbacksIS1G_NS1J_17LinearCombinationIaiaiLNS_15FloatRoundStyleE2EEESH_S1I_JEEENS4_5SM1004TMEM4LOAD26SM100_TMEM_LOAD_16dp32b32xES1A_NS10_INS11_ILi2ELi4ELi3EEES14_NSR_INS5_IJSC_SF_EEENS5_IJSF_SB_EEEEEEENS4_39AutoVectorizingCopyWithAssumedAlignmentILi128EEENS4_14SM90_TMA_STOREES1X_S1Z_S1Z_EEEvvEEEEvNT_6ParamsE --------------------------
	.section	.text._ZN7cutlass13device_kernelINS_4gemm6kernel13GemmUniversalIN4cute5tupleIJiiiiEEENS1_10collective13CollectiveMmaINS1_35MainloopSm100TmaUmmaWarpSpecializedILi8ELi2ELi4ENS5_IJNS4_1CILi1EEENSA_ILi8EEESB_EEEEENS5_IJNSA_ILi64EEENSA_ILi128EEESG_EEEaNS5_IJlSB_lEEEaSI_NS4_8TiledMMAINS4_8MMA_AtomIJNS4_15SM100_MMA_S8_SSIaaiLi64ELi128ELNS4_4UMMA5MajorE0ELSN_0ELNSM_8SaturateE0EEEEEENS4_6LayoutINS5_IJSB_SB_SB_EEENS5_IJNSA_ILi0EEEST_ST_EEEEENS5_IJNS4_10UnderscoreESW_SW_EEEEENS4_23SM90_TMA_LOAD_MULTICASTENS4_14ComposedLayoutINS4_7SwizzleILi3ELi4ELi3EEENS4_18smem_ptr_flag_bitsILi8EEENSR_INS5_IJSC_SG_EEENS5_IJSG_SB_EEEEEEEvNS4_8identityENS4_13SM90_TMA_LOADES18_vS19_EENS_8epilogue10collective18CollectiveEpilogueINS1C_23Sm100TmaWarpSpecializedILi2ELi2ELi32ELb0ELb0EEEJSH_NS5_IJNSR_ISF_SB_EES1H_EEEaSI_aSI_NS1C_6fusion15FusionCallbacksIS1G_NS1J_17LinearCombinationIaiaiLNS_15FloatRoundStyleE2EEESH_S1I_JEEENS4_5SM1004TMEM4LOAD26SM100_TMEM_LOAD_16dp32b32xES1A_NS10_INS11_ILi2ELi4ELi3EEES14_NSR_INS5_IJSC_SF_EEENS5_IJSF_SB_EEEEEEENS4_39AutoVectorizingCopyWithAssumedAlignmentILi128EEENS4_14SM90_TMA_STOREES1X_S1Z_S1Z_EEEvvEEEEvNT_6ParamsE,"ax",@progbits
	.align	128
.text._ZN7cutlass13device_kernelINS_4gemm6kernel13GemmUniversalIN4cute5tupleIJiiiiEEENS1_10collective13CollectiveMmaINS1_35MainloopSm100TmaUmmaWarpSpecializedILi8ELi2ELi4ENS5_IJNS4_1CILi1EEENSA_ILi8EEESB_EEEEENS5_IJNSA_ILi64EEENSA_ILi128EEESG_EEEaNS5_IJlSB_lEEEaSI_NS4_8TiledMMAINS4_8MMA_AtomIJNS4_15SM100_MMA_S8_SSIaaiLi64ELi128ELNS4_4UMMA5MajorE0ELSN_0ELNSM_8SaturateE0EEEEEENS4_6LayoutINS5_IJSB_SB_SB_EEENS5_IJNSA_ILi0EEEST_ST_EEEEENS5_IJNS4_10UnderscoreESW_SW_EEEEENS4_23SM90_TMA_LOAD_MULTICASTENS4_14ComposedLayoutINS4_7SwizzleILi3ELi4ELi3EEENS4_18smem_ptr_flag_bitsILi8EEENSR_INS5_IJSC_SG_EEENS5_IJSG_SB_EEEEEEEvNS4_8identityENS4_13SM90_TMA_LOADES18_vS19_EENS_8epilogue10collective18CollectiveEpilogueINS1C_23Sm100TmaWarpSpecializedILi2ELi2ELi32ELb0ELb0EEEJSH_NS5_IJNSR_ISF_SB_EES1H_EEEaSI_aSI_NS1C_6fusion15FusionCallbacksIS1G_NS1J_17LinearCombinationIaiaiLNS_15FloatRoundStyleE2EEESH_S1I_JEEENS4_5SM1004TMEM4LOAD26SM100_TMEM_LOAD_16dp32b32xES1A_NS10_INS11_ILi2ELi4ELi3EEES14_NSR_INS5_IJSC_SF_EEENS5_IJSF_SB_EEEEEEENS4_39AutoVectorizingCopyWithAssumedAlignmentILi128EEENS4_14SM90_TMA_STOREES1X_S1Z_S1Z_EEEvvEEEEvNT_6ParamsE:
        .type           _ZN7cutlass13device_kernelINS_4gemm6kernel13GemmUniversalIN4cute5tupleIJiiiiEEENS1_10collective13CollectiveMmaINS1_35MainloopSm100TmaUmmaWarpSpecializedILi8ELi2ELi4ENS5_IJNS4_1CILi1EEENSA_ILi8EEESB_EEEEENS5_IJNSA_ILi64EEENSA_ILi128EEESG_EEEaNS5_IJlSB_lEEEaSI_NS4_8TiledMMAINS4_8MMA_AtomIJNS4_15SM100_MMA_S8_SSIaaiLi64ELi128ELNS4_4UMMA5MajorE0ELSN_0ELNSM_8SaturateE0EEEEEENS4_6LayoutINS5_IJSB_SB_SB_EEENS5_IJNSA_ILi0EEEST_ST_EEEEENS5_IJNS4_10UnderscoreESW_SW_EEEEENS4_23SM90_TMA_LOAD_MULTICASTENS4_14ComposedLayoutINS4_7SwizzleILi3ELi4ELi3EEENS4_18smem_ptr_flag_bitsILi8EEENSR_INS5_IJSC_SG_EEENS5_IJSG_SB_EEEEEEEvNS4_8identityENS4_13SM90_TMA_LOADES18_vS19_EENS_8epilogue10collective18CollectiveEpilogueINS1C_23Sm100TmaWarpSpecializedILi2ELi2ELi32ELb0ELb0EEEJSH_NS5_IJNSR_ISF_SB_EES1H_EEEaSI_aSI_NS1C_6fusion15FusionCallbacksIS1G_NS1J_17LinearCombinationIaiaiLNS_15FloatRoundStyleE2EEESH_S1I_JEEENS4_5SM1004TMEM4LOAD26SM100_TMEM_LOAD_16dp32b32xES1A_NS10_INS11_ILi2ELi4ELi3EEES14_NSR_INS5_IJSC_SF_EEENS5_IJSF_SB_EEEEEEENS4_39AutoVectorizingCopyWithAssumedAlignmentILi128EEENS4_14SM90_TMA_STOREES1X_S1Z_S1Z_EEEvvEEEEvNT_6ParamsE,@function
        .size           _ZN7cutlass13device_kernelINS_4gemm6kernel13GemmUniversalIN4cute5tupleIJiiiiEEENS1_10collective13CollectiveMmaINS1_35MainloopSm100TmaUmmaWarpSpecializedILi8ELi2ELi4ENS5_IJNS4_1CILi1EEENSA_ILi8EEESB_EEEEENS5_IJNSA_ILi64EEENSA_ILi128EEESG_EEEaNS5_IJlSB_lEEEaSI_NS4_8TiledMMAINS4_8MMA_AtomIJNS4_15SM100_MMA_S8_SSIaaiLi64ELi128ELNS4_4UMMA5MajorE0ELSN_0ELNSM_8SaturateE0EEEEEENS4_6LayoutINS5_IJSB_SB_SB_EEENS5_IJNSA_ILi0EEEST_ST_EEEEENS5_IJNS4_10UnderscoreESW_SW_EEEEENS4_23SM90_TMA_LOAD_MULTICASTENS4_14ComposedLayoutINS4_7SwizzleILi3ELi4ELi3EEENS4_18smem_ptr_flag_bitsILi8EEENSR_INS5_IJSC_SG_EEENS5_IJSG_SB_EEEEEEEvNS4_8identityENS4_13SM90_TMA_LOADES18_vS19_EENS_8epilogue10collective18CollectiveEpilogueINS1C_23Sm100TmaWarpSpecializedILi2ELi2ELi32ELb0ELb0EEEJSH_NS5_IJNSR_ISF_SB_EES1H_EEEaSI_aSI_NS1C_6fusion15FusionCallbacksIS1G_NS1J_17LinearCombinationIaiaiLNS_15FloatRoundStyleE2EEESH_S1I_JEEENS4_5SM1004TMEM4LOAD26SM100_TMEM_LOAD_16dp32b32xES1A_NS10_INS11_ILi2ELi4ELi3EEES14_NSR_INS5_IJSC_SF_EEENS5_IJSF_SB_EEEEEEENS4_39AutoVectorizingCopyWithAssumedAlignmentILi128EEENS4_14SM90_TMA_STOREES1X_S1Z_S1Z_EEEvvEEEEvNT_6ParamsE,(.L_x_162 - _ZN7cutlass13device_kernelINS_4gemm6kernel13GemmUniversalIN4cute5tupleIJiiiiEEENS1_10collective13CollectiveMmaINS1_35MainloopSm100TmaUmmaWarpSpecializedILi8ELi2ELi4ENS5_IJNS4_1CILi1EEENSA_ILi8EEESB_EEEEENS5_IJNSA_ILi64EEENSA_ILi128EEESG_EEEaNS5_IJlSB_lEEEaSI_NS4_8TiledMMAINS4_8MMA_AtomIJNS4_15SM100_MMA_S8_SSIaaiLi64ELi128ELNS4_4UMMA5MajorE0ELSN_0ELNSM_8SaturateE0EEEEEENS4_6LayoutINS5_IJSB_SB_SB_EEENS5_IJNSA_ILi0EEEST_ST_EEEEENS5_IJNS4_10UnderscoreESW_SW_EEEEENS4_23SM90_TMA_LOAD_MULTICASTENS4_14ComposedLayoutINS4_7SwizzleILi3ELi4ELi3EEENS4_18smem_ptr_flag_bitsILi8EEENSR_INS5_IJSC_SG_EEENS5_IJSG_SB_EEEEEEEvNS4_8identityENS4_13SM90_TMA_LOADES18_vS19_EENS_8epilogue10collective18CollectiveEpilogueINS1C_23Sm100TmaWarpSpecializedILi2ELi2ELi32ELb0ELb0EEEJSH_NS5_IJNSR_ISF_SB_EES1H_EEEaSI_aSI_NS1C_6fusion15FusionCallbacksIS1G_NS1J_17LinearCombinationIaiaiLNS_15FloatRoundStyleE2EEESH_S1I_JEEENS4_5SM1004TMEM4LOAD26SM100_TMEM_LOAD_16dp32b32xES1A_NS10_INS11_ILi2ELi4ELi3EEES14_NSR_INS5_IJSC_SF_EEENS5_IJSF_SB_EEEEEEENS4_39AutoVectorizingCopyWithAssumedAlignmentILi128EEENS4_14SM90_TMA_STOREES1X_S1Z_S1Z_EEEvvEEEEvNT_6ParamsE)
        .other          _ZN7cutlass13device_kernelINS_4gemm6kernel13GemmUniversalIN4cute5tupleIJiiiiEEENS1_10collective13CollectiveMmaINS1_35MainloopSm100TmaUmmaWarpSpecializedILi8ELi2ELi4ENS5_IJNS4_1CILi1EEENSA_ILi8EEESB_EEEEENS5_IJNSA_ILi64EEENSA_ILi128EEESG_EEEaNS5_IJlSB_lEEEaSI_NS4_8TiledMMAINS4_8MMA_AtomIJNS4_15SM100_MMA_S8_SSIaaiLi64ELi128ELNS4_4UMMA5MajorE0ELSN_0ELNSM_8SaturateE0EEEEEENS4_6LayoutINS5_IJSB_SB_SB_EEENS5_IJNSA_ILi0EEEST_ST_EEEEENS5_IJNS4_10UnderscoreESW_SW_EEEEENS4_23SM90_TMA_LOAD_MULTICASTENS4_14ComposedLayoutINS4_7SwizzleILi3ELi4ELi3EEENS4_18smem_ptr_flag_bitsILi8EEENSR_INS5_IJSC_SG_EEENS5_IJSG_SB_EEEEEEEvNS4_8identityENS4_13SM90_TMA_LOADES18_vS19_EENS_8epilogue10collective18CollectiveEpilogueINS1C_23Sm100TmaWarpSpecializedILi2ELi2ELi32ELb0ELb0EEEJSH_NS5_IJNSR_ISF_SB_EES1H_EEEaSI_aSI_NS1C_6fusion15FusionCallbacksIS1G_NS1J_17LinearCombinationIaiaiLNS_15FloatRoundStyleE2EEESH_S1I_JEEENS4_5SM1004TMEM4LOAD26SM100_TMEM_LOAD_16dp32b32xES1A_NS10_INS11_ILi2ELi4ELi3EEES14_NSR_INS5_IJSC_SF_EEENS5_IJSF_SB_EEEEEEENS4_39AutoVectorizingCopyWithAssumedAlignmentILi128EEENS4_14SM90_TMA_STOREES1X_S1Z_S1Z_EEEvvEEEEvNT_6ParamsE,@"STO_CUDA_ENTRY STV_DEFAULT"
_ZN7cutlass13device_kernelINS_4gemm6kernel13GemmUniversalIN4cute5tupleIJiiiiEEENS1_10collective13CollectiveMmaINS1_35MainloopSm100TmaUmmaWarpSpecializedILi8ELi2ELi4ENS5_IJNS4_1CILi1EEENSA_ILi8EEESB_EEEEENS5_IJNSA_ILi64EEENSA_ILi128EEESG_EEEaNS5_IJlSB_lEEEaSI_NS4_8TiledMMAINS4_8MMA_AtomIJNS4_15SM100_MMA_S8_SSIaaiLi64ELi128ELNS4_4UMMA5MajorE0ELSN_0ELNSM_8SaturateE0EEEEEENS4_6LayoutINS5_IJSB_SB_SB_EEENS5_IJNSA_ILi0EEEST_ST_EEEEENS5_IJNS4_10UnderscoreESW_SW_EEEEENS4_23SM90_TMA_LOAD_MULTICASTENS4_14ComposedLayoutINS4_7SwizzleILi3ELi4ELi3EEENS4_18smem_ptr_flag_bitsILi8EEENSR_INS5_IJSC_SG_EEENS5_IJSG_SB_EEEEEEEvNS4_8identityENS4_13SM90_TMA_LOADES18_vS19_EENS_8epilogue10collective18CollectiveEpilogueINS1C_23Sm100TmaWarpSpecializedILi2ELi2ELi32ELb0ELb0EEEJSH_NS5_IJNSR_ISF_SB_EES1H_EEEaSI_aSI_NS1C_6fusion15FusionCallbacksIS1G_NS1J_17LinearCombinationIaiaiLNS_15FloatRoundStyleE2EEESH_S1I_JEEENS4_5SM1004TMEM4LOAD26SM100_TMEM_LOAD_16dp32b32xES1A_NS10_INS11_ILi2ELi4ELi3EEES14_NSR_INS5_IJSC_SF_EEENS5_IJSF_SB_EEEEEEENS4_39AutoVectorizingCopyWithAssumedAlignmentILi128EEENS4_14SM90_TMA_STOREES1X_S1Z_S1Z_EEEvvEEEEvNT_6ParamsE:
[----:B------:R-:W1:Y:S01]  /*0000*/  LDC R1, c[0x0][0x37c] ;  /* 0x0000df00ff017b82 */ /* 0x000e620000000800 */
[----:B------:R-:W2:Y:S01]  /*0010*/  S2R R84, SR_TID.X ;  /* 0x0000000000547919 */ /* 0x000ea20000002100 */
[----:B------:R-:W3:Y:S01]  /*0020*/  LDCU.64 UR8, c[0x0][0x890] ;  /* 0x00011200ff0877ac */ /* 0x000ee20008000a00 */
[----:B------:R-:W-:Y:S02]  /*0030*/  PRMT R74, RZ, 0x7610, R74 ;  /* 0x00007610ff4a7816 */ /* 0x000fe4000000004a */
[----:B------:R-:W-:Y:S01]  /*0040*/  ELECT P3, URZ, PT ;  /* 0x0000000000ff782f */ /* 0x000fe20003860000 */
[----:B---3--:R-:W-:-:S04]  /*0050*/  UISETP.NE.U32.AND UP0, UPT, UR8, URZ, UPT ;  /* 0x000000ff0800728c */ /* 0x008fc8000bf05070 */
[----:B------:R-:W-:Y:S01]  /*0060*/  UISETP.NE.AND.EX UP0, UPT, UR9, URZ, UPT, UP0 ;  /* 0x000000ff0900728c */ /* 0x000fe2000bf05300 */
[----:B--2---:R-:W-:-:S05]  /*0070*/  SHF.R.U32.HI R75, RZ, 0x5, R84 ;  /* 0x00000005ff4b7819 */ /* 0x004fca0000011654 */
[----:B------:R-:W2:Y:S02]  /*0080*/  SHFL.IDX PT, R0, R75, RZ, 0x1f ;  /* 0x00001fff4b007589 */ /* 0x000ea400000e0000 */
[----:B--2---:R-:W-:Y:S01]  /*0090*/  R2UR UR17, R0 ;  /* 0x00000000001172ca */ /* 0x004fe200000e0000 */
[----:B-1----:R-:W-:-:S14]  /*00a0*/  BRA.U UP0, `(.L_x_0) ;  /* 0x0000000100307547 */ /* 0x002fdc000b800000 */
[----:B------:R-:W1:Y:S02]  /*00b0*/  LDCU.64 UR4, c[0x0][0x888] ;  /* 0x00011100ff0477ac */ /* 0x000e640008000a00 */
[----:B-1----:R-:W-:-:S04]  /*00c0*/  UISETP.NE.U32.AND UP0, UPT, UR4, URZ, UPT ;  /* 0x000000ff0400728c */ /* 0x002fc8000bf05070 */
[----:B------:R-:W-:-:S09]  /*00d0*/  UISETP.NE.AND.EX UP0, UPT, UR5, URZ, UPT, UP0 ;  /* 0x000000ff0500728c */ /* 0x000fd2000bf05300 */
[----:B------:R-:W-:Y:S05]  /*00e0*/  BRA.U !UP0, `(.L_x_1) ;  /* 0x0000000108147547 */ /* 0x000fea000b800000 */
[----:B------:R-:W1:Y:S01]  /*00f0*/  LDC.64 R40, c[0x0][0x888] ;  /* 0x00022200ff287b82 */ /* 0x000e620000000a00 */
[----:B------:R-:W1:Y:S02]  /*0100*/  LDCU.64 UR4, c[0x0][0x358] ;  /* 0x00006b00ff0477ac */ /* 0x000e640008000a00 */
[----:B-1----:R1:W5:Y:S01]  /*0110*/  LDG.E R40, desc[UR4][R40.64] ;  /* 0x0000000428287981 */ /* 0x002362000c1e1900 */
[----:B------:R-:W-:Y:S01]  /*0120*/  HFMA2 R74, -RZ, RZ, 0, 5.9604644775390625e-08 ;  /* 0x00000001ff4a7431 */ /* 0x000fe200000001ff */
[----:B------:R-:W-:Y:S05]  /*0130*/  BRA `(.L_x_0) ;  /* 0x00000000000c7947 */ /* 0x000fea0003800000 */
.L_x_1:
[----:B------:R-:W1:Y:S01]  /*0140*/  LDCU UR4, c[0x0][0x880] ;  /* 0x00011000ff0477ac */ /* 0x000e620008000800 */
[----:B------:R-:W-:Y:S01]  /*0150*/  HFMA2 R74, -RZ, RZ, 0, 5.9604644775390625e-08 ;  /* 0x00000001ff4a7431 */ /* 0x000fe200000001ff */
[----:B-1----:R-:W-:-:S07]  /*0160*/  MOV R40, UR4 ;  /* 0x0000000400287c02 */ /* 0x002fce0008000f00 */
.L_x_0:
[----:B------:R-:W2:Y:S02]  /*0170*/  LDCU.64 UR4, c[0x0][0x8b0] ;  /* 0x00011600ff0477ac */ /* 0x000ea40008000a00 */
[----:B--2---:R-:W-:-:S04]  /*0180*/  UISETP.NE.U32.AND UP0, UPT, UR4, URZ, UPT ;  /* 0x000000ff0400728c */ /* 0x004fc8000bf05070 */
[----:B------:R-:W-:-:S09]  /*0190*/  UISETP.NE.AND.EX UP0, UPT, UR5, URZ, UPT, UP0 ;  /* 0x000000ff0500728c */ /* 0x000fd2000bf05300 */
[----:B------:R-:W-:Y:S05]  /*01a0*/  BRA.U UP0, `(.L_x_2) ;  /* 0x0000000100287547 */ /* 0x000fea000b800000 */
[----:B------:R-:W2:Y:S02]  /*01b0*/  LDCU.64 UR4, c[0x0][0x8a8] ;  /* 0x00011500ff0477ac */ /* 0x000ea40008000a00 */
[----:B--2---:R-:W-:-:S04]  /*01c0*/  UISETP.NE.U32.AND UP0, UPT, UR4, URZ, UPT ;  /* 0x000000ff0400728c */ /* 0x004fc8000bf05070 */
[----:B------:R-:W-:-:S09]  /*01d0*/  UISETP.NE.AND.EX UP0, UPT, UR5, URZ, UPT, UP0 ;  /* 0x000000ff0500728c */ /* 0x000fd2000bf05300 */
[----:B------:R-:W-:Y:S05]  /*01e0*/  BRA.U !UP0, `(.L_x_3) ;  /* 0x0000000108107547 */ /* 0x000fea000b800000 */
[----:B------:R-:W2:Y:S01]  /*01f0*/  LDC.64 R38, c[0x0][0x8a8] ;  /* 0x00022a00ff267b82 */ /* 0x000ea20000000a00 */
[----:B------:R-:W2:Y:S02]  /*0200*/  LDCU.64 UR4, c[0x0][0x358] ;  /* 0x00006b00ff0477ac */ /* 0x000ea40008000a00 */
[----:B--2---:R2:W5:Y:S01]  /*0210*/  LDG.E R38, desc[UR4][R38.64] ;  /* 0x0000000426267981 */ /* 0x004562000c1e1900 */
[----:B------:R-:W-:Y:S05]  /*0220*/  BRA `(.L_x_2) ;  /* 0x0000000000087947 */ /* 0x000fea0003800000 */
.L_x_3:
[----:B------:R-:W2:Y:S02]  /*0230*/  LDCU UR4, c[0x0][0x8a0] ;  /* 0x00011400ff0477ac */ /* 0x000ea40008000800 */
[----:B--2---:R-:W-:Y:S02]  /*0240*/  MOV R38, UR4 ;  /* 0x0000000400267c02 */ /* 0x004fe40008000f00 */
.L_x_2:
[----:B------:R-:W-:Y:S01]  /*0250*/  IMAD.U32 R0, RZ, RZ, UR17 ;  /* 0x00000011ff007e24 */ /* 0x000fe2000f8e00ff */
[----:B------:R-:W-:Y:S04]  /*0260*/  BSSY.RECONVERGENT B0, `(.L_x_4) ;  /* 0x000000c000007945 */ /* 0x000fe80003800200 */
[C---:B------:R-:W-:Y:S02]  /*0270*/  ISETP.NE.OR P1, PT, R0.reuse, 0x1, !P3 ;  /* 0x000000010000780c */ /* 0x040fe40005f25670 */
[----:B------:R-:W-:-:S11]  /*0280*/  ISETP.NE.OR P0, PT, R0, 0x3, !P3 ;  /* 0x000000030000780c */ /* 0x000fd60005f05670 */
[----:B------:R-:W-:Y:S05]  /*0290*/  @P1 BRA `(.L_x_5) ;  /* 0x0000000000201947 */ /* 0x000fea0003800000 */
[----:B------:R-:W3:Y:S02]  /*02a0*/  LDCU.64 UR4, c[0x0][0x348] ;  /* 0x00006900ff0477ac */ /* 0x000ee40008000a00 */
[----:B---3--:R-:W-:Y:S02]  /*02b0*/  UIADD3 UR6, UP1, UPT, UR4, 0x80, URZ ;  /* 0x0000008004067890 */ /* 0x008fe4000ff3e0ff */
[----:B------:R-:W-:Y:S02]  /*02c0*/  UIADD3 UR4, UP0, UPT, UR4, 0x180, URZ ;  /* 0x0000018004047890 */ /* 0x000fe4000ff1e0ff */
[----:B------:R-:W-:Y:S02]  /*02d0*/  UIADD3.X UR7, UPT, UPT, URZ, UR5, URZ, UP1, !UPT ;  /* 0x00000005ff077290 */ /* 0x000fe40008ffe4ff */
[----:B------:R-:W-:-:S07]  /*02e0*/  UIADD3.X UR5, UPT, UPT, URZ, UR5, URZ, UP0, !UPT ;  /* 0x00000005ff057290 */ /* 0x000fce00087fe4ff */
[----:B------:R3:W-:Y:S02]  /*02f0*/  UTMACCTL.PF [UR6] ;  /* 0x00000000060079b9 */ /* 0x0007e40008040000 */
[----:B------:R3:W-:Y:S02]  /*0300*/  UTMACCTL.PF [UR4] ;  /* 0x00000000040079b9 */ /* 0x0007e40008040000 */
[----:B---3--:R-:W-:Y:S01]  /*0310*/  NOP ;  /* 0x0000000000007918 */ /* 0x008fe20000000000 */
.L_x_5:
[----:B------:R-:W-:Y:S05]  /*0320*/  BSYNC.RECONVERGENT B0 ;  /* 0x0000000000007941 */ /* 0x000fea0003800200 */
.L_x_4:
[----:B------:R-:W-:Y:S04]  /*0330*/  BSSY.RECONVERGENT B0, `(.L_x_6) ;  /* 0x000000a000007945 */ /* 0x000fe80003800200 */
        /* <DEDUP_REMOVED lines=9> */
.L_x_7:
[----:B------:R-:W-:Y:S05]  /*03d0*/  BSYNC.RECONVERGENT B0 ;  /* 0x0000000000007941 */ /* 0x000fea0003800200 */
.L_x_6:
[----:B------:R-:W3:Y:S01]  /*03e0*/  LDCU.64 UR4, c[0x0][0x888] ;  /* 0x00011100ff0477ac */ /* 0x000ee20008000a00 */
[----:B------:R-:W-:Y:S02]  /*03f0*/  UISETP.EQ.U32.AND UP1, UPT, UR8, URZ, UPT ;  /* 0x000000ff0800728c */ /* 0x000fe4000bf22070 */
[----:B------:R-:W-:Y:S02]  /*0400*/  UPLOP3.LUT UP3, UPT, UPT, UPT, UPT, 0x80, 0x8 ;  /* 0x000000000008789c */ /* 0x000fe40003f6f070 */
[----:B---3--:R-:W-:-:S04]  /*0410*/  UISETP.NE.U32.AND UP0, UPT, UR4, URZ, UPT ;  /* 0x000000ff0400728c */ /* 0x008fc8000bf05070 */
[----:B------:R-:W-:-:S04]  /*0420*/  UISETP.NE.AND.EX UP0, UPT, UR5, URZ, UPT, UP0 ;  /* 0x000000ff0500728c */ /* 0x000fc8000bf05300 */
[----:B------:R-:W-:-:S04]  /*0430*/  UISETP.EQ.OR.EX UP2, UPT, UR9, URZ, !UP0, UP1 ;  /* 0x000000ff0900728c */ /* 0x000fc8000c742710 */
[----:B------:R-:W-:-:S06]  /*0440*/  UP2UR UR4, UPR, URZ, 0x4 ;  /* 0x00000004ff047883 */ /* 0x000fcc0008000000 */
[----:B------:R-:W-:Y:S01]  /*0450*/  MOV R77, UR4 ;  /* 0x00000004004d7c02 */ /* 0x000fe20008000f00 */
[----:B------:R-:W-:Y:S06]  /*0460*/  BRA.U !UP2, `(.L_x_8) ;  /* 0x000000010a207547 */ /* 0x000fec000b800000 */
[----:B-----5:R-:W-:Y:S01]  /*0470*/  R2UR UR5, R40 ;  /* 0x00000000280572ca */ /* 0x020fe200000e0000 */
[----:B------:R-:W-:Y:S02]  /*0480*/  UISETP.NE.U32.AND UP1, UPT, UR8, URZ, UPT ;  /* 0x000000ff0800728c */ /* 0x000fe4000bf25070 */
[----:B------:R-:W-:Y:S02]  /*0490*/  USEL UR4, URZ, 0xffffffff, UP0 ;  /* 0xffffffffff047887 */ /* 0x000fe40008000000 */
[----:B------:R-:W-:-:S08]  /*04a0*/  UISETP.NE.AND.EX UP1, UPT, UR9, URZ, UPT, UP1 ;  /* 0x000000ff0900728c */ /* 0x000fd0000bf25310 */
[----:B------:R-:W-:-:S04]  /*04b0*/  UISETP.NE.AND UP0, UPT, UR5, URZ, UPT ;  /* 0x000000ff0500728c */ /* 0x000fc8000bf05270 */
[----:B------:R-:W-:-:S04]  /*04c0*/  @!UP1 USEL UR4, URZ, 0xffffffff, UP0 ;  /* 0xffffffffff049887 */ /* 0x000fc80008000000 */
[----:B------:R-:W-:-:S04]  /*04d0*/  ULOP3.LUT UR4, UR4, 0x1, URZ, 0xc0, !UPT ;  /* 0x0000000104047892 */ /* 0x000fc8000f8ec0ff */
[----:B------:R-:W-:-:S11]  /*04e0*/  UISETP.NE.U32.AND UP3, UPT, UR4, 0x1, UPT ;  /* 0x000000010400788c */ /* 0x000fd6000bf65070 */
.L_x_8:
[----:B------:R-:W3:Y:S01]  /*04f0*/  SHFL.IDX PT, R2, R75, RZ, 0x1f ;  /* 0x00001fff4b027589 */ /* 0x000ee200000e0000 */
[----:B------:R-:W-:-:S04]  /*0500*/  UISETP.NE.AND UP0, UPT, UR17, 0x2, UPT ;  /* 0x000000021100788c */ /* 0x000fc8000bf05270 */
[----:B------:R-:W-:Y:S01]  /*0510*/  USEL UR37, URZ, 0x1, UP0 ;  /* 0x00000001ff257887 */ /* 0x000fe20008000000 */
[----:B---3--:R-:W-:-:S13]  /*0520*/  ISETP.NE.AND P0, PT, R2, RZ, PT ;  /* 0x000000ff0200720c */ /* 0x008fda0003f05270 */
[----:B------:R-:W-:Y:S05]  /*0530*/  @P0 BRA `(.L_x_9) ;  /* 0x0000000000840947 */ /* 0x000fea0003800000 */
[----:B------:R-:W-:Y:S01]  /*0540*/  ELECT P0, URZ, PT ;  /* 0x0000000000ff782f */ /* 0x000fe20003800000 */
[----:B------:R-:W-:-:S12]  /*0550*/  BSSY.RECONVERGENT B0, `(.L_x_9) ;  /* 0x000001f000007945 */ /* 0x000fd80003800200 */
[----:B------:R-:W-:Y:S05]  /*0560*/  @!P0 BRA `(.L_x_10) ;  /* 0x0000000000748947 */ /* 0x000fea0003800000 */
[----:B------:R-:W3:Y:S01]  /*0570*/  S2UR UR4, SR_CgaCtaId ;  /* 0x00000000000479c3 */ /* 0x000ee20000008800 */
[----:B------:R-:W-:Y:S01]  /*0580*/  UMOV UR5, 0x400 ;  /* 0x0000040000057882 */ /* 0x000fe20000000000 */
[----:B------:R-:W-:Y:S01]  /*0590*/  UMOV UR8, 0x1 ;  /* 0x0000000100087882 */ /* 0x000fe20000000000 */
[----:B------:R-:W-:Y:S01]  /*05a0*/  UMOV UR6, 0x8 ;  /* 0x0000000800067882 */ /* 0x000fe20000000000 */
[----:B------:R-:W-:-:S04]  /*05b0*/  UIADD3 UR8, UPT, UPT, -UR8, 0x100000, URZ ;  /* 0x0010000008087890 */ /* 0x000fc8000fffe1ff */
[----:B------:R-:W-:Y:S02]  /*05c0*/  USHF.L.U32 UR9, UR8, 0xb, URZ ;  /* 0x0000000b08097899 */ /* 0x000fe400080006ff */
[----:B------:R-:W-:Y:S02]  /*05d0*/  USHF.L.U32 UR8, UR8, 0x1, URZ ;  /* 0x0000000108087899 */ /* 0x000fe400080006ff */
[----:B------:R-:W-:-:S04]  /*05e0*/  UIADD3 UR6, UPT, UPT, -UR6, 0x100000, URZ ;  /* 0x0010000006067890 */ /* 0x000fc8000fffe1ff */
[----:B------:R-:W-:Y:S02]  /*05f0*/  USHF.L.U32 UR7, UR6, 0xb, URZ ;  /* 0x0000000b06077899 */ /* 0x000fe400080006ff */
[----:B------:R-:W-:Y:S02]  /*0600*/  USHF.L.U32 UR6, UR6, 0x1, URZ ;  /* 0x0000000106067899 */ /* 0x000fe400080006ff */
[----:B---3--:R-:W-:Y:S01]  /*0610*/  ULEA UR4, UR4, UR5, 0x18 ;  /* 0x0000000504047291 */ /* 0x008fe2000f8ec0ff */
[----:B------:R-:W3:Y:S11]  /*0620*/  FENCE.VIEW.ASYNC.S ;  /* 0x00000000000073c6 */ /* 0x000ef60000000000 */
[----:B---3--:R3:W4:Y:S01]  /*0630*/  SYNCS.EXCH.64 URZ, [UR4], UR8 ;  /* 0x0000000804ff75b2 */ /* 0x0087220008000100 */
[----:B------:R3:W1:Y:S01]  /*0640*/  SYNCS.EXCH.64 URZ, [UR4+0x40], UR6 ;  /* 0x0000400604ff75b2 */ /* 0x0006620008000100 */
        /* <DEDUP_REMOVED lines=13> */
[----:B------:R3:W1:Y:S02]  /*0720*/  SYNCS.EXCH.64 URZ, [UR4+0x78], UR6 ;  /* 0x0000780604ff75b2 */ /* 0x0006640008000100 */
[----:B---3--:R-:W-:Y:S01]  /*0730*/  NOP ;  /* 0x0000000000007918 */ /* 0x008fe20000000000 */
.L_x_10:
[----:B------:R-:W-:Y:S05]  /*0740*/  BSYNC.RECONVERGENT B0 ;  /* 0x0000000000007941 */ /* 0x000fea0003800200 */
.L_x_9:
[----:B------:R-:W3:Y:S01]  /*0750*/  SHFL.IDX PT, R2, R75, RZ, 0x1f ;  /* 0x00001fff4b027589 */ /* 0x000ee200000e0000 */
[----:B------:R-:W-:Y:S01]  /*0760*/  NOP ;  /* 0x0000000000007918 */ /* 0x000fe20000000000 */
[----:B---3--:R-:W-:-:S13]  /*0770*/  ISETP.NE.AND P0, PT, R2, 0x1, PT ;  /* 0x000000010200780c */ /* 0x008fda0003f05270 */
[----:B------:R-:W-:Y:S05]  /*0780*/  @P0 BRA `(.L_x_11) ;  /* 0x0000000000480947 */ /* 0x000fea0003800000 */
        /* <DEDUP_REMOVED lines=9> */
[----:B------:R-:W-:Y:S01]  /*0820*/  USHF.L.U32 UR6, UR6, 0x1, URZ ;  /* 0x0000000106067899 */ /* 0x000fe200080006ff */
[----:B------:R-:W-:Y:S01]  /*0830*/  ELECT P0, URZ, PT ;  /* 0x0000000000ff782f */ /* 0x000fe20003800000 */
[----:B---3--:R-:W-:Y:S01]  /*0840*/  ULEA UR4, UR4, UR5, 0x18 ;  /* 0x0000000504047291 */ /* 0x008fe2000f8ec0ff */
[----:B------:R-:W3:Y:S11]  /*0850*/  FENCE.VIEW.ASYNC.S ;  /* 0x00000000000073c6 */ /* 0x000ef60000000000 */
[----:B---3--:R3:W1:Y:S01]  /*0860*/  SYNCS.EXCH.64 URZ, [UR4+0x80], UR8 ;  /* 0x0000800804ff75b2 */ /* 0x0086620008000100 */
[----:B------:R3:W1:Y:S01]  /*0870*/  SYNCS.EXCH.64 URZ, [UR4+0x90], UR6 ;  /* 0x0000900604ff75b2 */ /* 0x0006620008000100 */
[----:B------:R3:W1:Y:S01]  /*0880*/  SYNCS.EXCH.64 URZ, [UR4+0x88], UR8 ;  /* 0x0000880804ff75b2 */ /* 0x0006620008000100 */
[----:B------:R3:W1:Y:S01]  /*0890*/  SYNCS.EXCH.64 URZ, [UR4+0x98], UR6 ;  /* 0x0000980604ff75b2 */ /* 0x0006620008000100 */
[----:B------:R-:W-:Y:S01]  /*08a0*/  NOP ;  /* 0x0000000000007918 */ /* 0x000fe20000000000 */
.L_x_11:
[----:B------:R-:W2:Y:S01]  /*08b0*/  SHFL.IDX PT, R2, R75, RZ, 0x1f ;  /* 0x00001fff4b027589 */ /* 0x000ea200000e0000 */
[----:B------:R-:W-:Y:S01]  /*08c0*/  NOP ;  /* 0x0000000000007918 */ /* 0x000fe20000000000 */
[----:B--2---:R-:W-:-:S13]  /*08d0*/  ISETP.NE.AND P0, PT, R2, 0x3, PT ;  /* 0x000000030200780c */ /* 0x004fda0003f05270 */
[----:B------:R-:W-:Y:S05]  /*08e0*/  @P0 BRA `(.L_x_12) ;  /* 0x0000000000300947 */ /* 0x000fea0003800000 */
[----:B---3--:R-:W2:Y:S01]  /*08f0*/  S2UR UR6, SR_CgaCtaId ;  /* 0x00000000000679c3 */ /* 0x008ea20000008800 */
[----:B------:R-:W-:Y:S01]  /*0900*/  UMOV UR4, 0x400 ;  /* 0x0000040000047882 */ /* 0x000fe20000000000 */
[----:B------:R-:W-:Y:S01]  /*0910*/  UMOV UR5, 0x20 ;  /* 0x0000002000057882 */ /* 0x000fe20000000000 */
[----:B------:R-:W-:Y:S01]  /*0920*/  ELECT P0, URZ, PT ;  /* 0x0000000000ff782f */ /* 0x000fe20003800000 */
[----:B--2---:R-:W-:Y:S02]  /*0930*/  ULEA UR6, UR6, UR4, 0x18 ;  /* 0x0000000406067291 */ /* 0x004fe4000f8ec0ff */
[----:B------:R-:W-:-:S04]  /*0940*/  UIADD3 UR4, UPT, UPT, -UR5, 0x100000, URZ ;  /* 0x0010000005047890 */ /* 0x000fc8000fffe1ff */
[----:B------:R-:W-:Y:S02]  /*0950*/  USHF.L.U32 UR5, UR4, 0xb, URZ ;  /* 0x0000000b04057899 */ /* 0x000fe400080006ff */
[----:B------:R-:W-:Y:S01]  /*0960*/  USHF.L.U32 UR4, UR4, 0x1, URZ ;  /* 0x0000000104047899 */ /* 0x000fe200080006ff */
[----:B------:R-:W2:Y:S11]  /*0970*/  FENCE.VIEW.ASYNC.S ;  /* 0x00000000000073c6 */ /* 0x000eb60000000000 */
[----:B--2---:R2:W3:Y:S01]  /*0980*/  SYNCS.EXCH.64 URZ, [UR6+0xa0], UR4 ;  /* 0x0000a00406ff75b2 */ /* 0x0044e20008000100 */
[----:B------:R2:W1:Y:S01]  /*0990*/  SYNCS.EXCH.64 URZ, [UR6+0xa8], UR4 ;  /* 0x0000a80406ff75b2 */ /* 0x0004620008000100 */
[----:B------:R-:W-:Y:S01]  /*09a0*/  NOP ;  /* 0x0000000000007918 */ /* 0x000fe20000000000 */
.L_x_12:
[----:B------:R-:W4:Y:S01]  /*09b0*/  SHFL.IDX PT, R2, R75, RZ, 0x1f ;  /* 0x00001fff4b027589 */ /* 0x000f2200000e0000 */
[----:B------:R-:W-:Y:S01]  /*09c0*/  NOP ;  /* 0x0000000000007918 */ /* 0x000fe20000000000 */
[----:B----4-:R-:W-:-:S13]  /*09d0*/  ISETP.NE.AND P0, PT, R2, 0x4, PT ;  /* 0x000000040200780c */ /* 0x010fda0003f05270 */
[----:B------:R-:W-:Y:S05]  /*09e0*/  @P0 BRA `(.L_x_13) ;  /* 0x00000000004c0947 */ /* 0x000fea0003800000 */
[----:B--23--:R-:W2:Y:S01]  /*09f0*/  S2UR UR6, SR_CgaCtaId ;  /* 0x00000000000679c3 */ /* 0x00cea20000008800 */
[----:B------:R-:W-:Y:S01]  /*0a00*/  UMOV UR4, 0x720 ;  /* 0x0000072000047882 */ /* 0x000fe20000000000 */
[----:B------:R-:W-:Y:S01]  /*0a10*/  UMOV UR5, 0x400 ;  /* 0x0000040000057882 */ /* 0x000fe20000000000 */
[----:B------:R-:W-:Y:S01]  /*0a20*/  USEL UR4, UR4, 0x620, UP3 ;  /* 0x0000062004047887 */ /* 0x000fe20009800000 */
[----:B------:R-:W-:Y:S01]  /*0a30*/  UMOV UR8, 0x1 ;  /* 0x0000000100087882 */ /* 0x000fe20000000000 */
[----:B------:R-:W-:Y:S01]  /*0a40*/  ELECT P0, URZ, PT ;  /* 0x0000000000ff782f */ /* 0x000fe20003800000 */
[----:B------:R-:W-:-:S04]  /*0a50*/  UIADD3 UR8, UPT, UPT, -UR8, 0x100000, URZ ;  /* 0x0010000008087890 */ /* 0x000fc8000fffe1ff */
[----:B------:R-:W-:Y:S02]  /*0a60*/  USHF.L.U32 UR9, UR8, 0xb, URZ ;  /* 0x0000000b08097899 */ /* 0x000fe400080006ff */
[----:B------:R-:W-:Y:S02]  /*0a70*/  USHF.L.U32 UR8, UR8, 0x1, URZ ;  /* 0x0000000108087899 */ /* 0x000fe400080006ff */
[----:B--2---:R-:W-:Y:S02]  /*0a80*/  ULEA UR6, UR6, UR5, 0x18 ;  /* 0x0000000506067291 */ /* 0x004fe4000f8ec0ff */
[----:B------:R-:W-:-:S04]  /*0a90*/  UIADD3 UR4, UPT, UPT, -UR4, 0x100000, URZ ;  /* 0x0010000004047890 */ /* 0x000fc8000fffe1ff */
[----:B------:R-:W-:Y:S02]  /*0aa0*/  USHF.L.U32 UR5, UR4, 0xb, URZ ;  /* 0x0000000b04057899 */ /* 0x000fe400080006ff */
[----:B------:R-:W-:Y:S01]  /*0ab0*/  USHF.L.U32 UR4, UR4, 0x1, URZ ;  /* 0x0000000104047899 */ /* 0x000fe200080006ff */
[----:B------:R-:W2:Y:S03]  /*0ac0*/  FENCE.VIEW.ASYNC.S ;  /* 0x00000000000073c6 */ /* 0x000ea60000000000 */
[----:B--2---:R4:W2:Y:S08]  /*0ad0*/  SYNCS.EXCH.64 URZ, [UR6+0xb0], UR8 ;  /* 0x0000b00806ff75b2 */ /* 0x0048b00008000100 */
[----:B------:R4:W3:Y:S01]  /*0ae0*/  SYNCS.EXCH.64 URZ, [UR6+0xc0], UR4 ;  /* 0x0000c00406ff75b2 */ /* 0x0008e20008000100 */
[----:B------:R4:W1:Y:S01]  /*0af0*/  SYNCS.EXCH.64 URZ, [UR6+0xb8], UR8 ;  /* 0x0000b80806ff75b2 */ /* 0x0008620008000100 */
[----:B------:R4:W1:Y:S02]  /*0b00*/  SYNCS.EXCH.64 URZ, [UR6+0xc8], UR4 ;  /* 0x0000c80406ff75b2 */ /* 0x0008640008000100 */
[----:B----4-:R-:W-:Y:S01]  /*0b10*/  NOP ;  /* 0x0000000000007918 */ /* 0x010fe20000000000 */
.L_x_13:
[----:B------:R-:W4:Y:S01]  /*0b20*/  SHFL.IDX PT, R2, R75, RZ, 0x1f ;  /* 0x00001fff4b027589 */ /* 0x000f2200000e0000 */
[----:B------:R-:W-:Y:S01]  /*0b30*/  NOP ;  /* 0x0000000000007918 */ /* 0x000fe20000000000 */
[----:B----4-:R-:W-:-:S13]  /*0b40*/  ISETP.NE.AND P0, PT, R2, 0x5, PT ;  /* 0x000000050200780c */ /* 0x010fda0003f05270 */
[----:B------:R-:W-:Y:S05]  /*0b50*/  @P0 BRA `(.L_x_14) ;  /* 0x0000000000580947 */ /* 0x000fea0003800000 */
[----:B--23--:R-:W2:Y:S01]  /*0b60*/  S2UR UR4, SR_CgaCtaId ;  /* 0x00000000000479c3 */ /* 0x00cea20000008800 */
        /* <DEDUP_REMOVED lines=10> */
[----:B--2---:R-:W-:Y:S01]  /*0c10*/  ULEA UR4, UR4, UR5, 0x18 ;  /* 0x0000000504047291 */ /* 0x004fe2000f8ec0ff */
[----:B------:R-:W2:Y:S11]  /*0c20*/  FENCE.VIEW.ASYNC.S ;  /* 0x00000000000073c6 */ /* 0x000eb60000000000 */
[----:B--2---:R4:W2:Y:S01]  /*0c30*/  SYNCS.EXCH.64 URZ, [UR4+0xd0], UR8 ;  /* 0x0000d00804ff75b2 */ /* 0x0048a20008000100 */
[----:B------:R4:W3:Y:S01]  /*0c40*/  SYNCS.EXCH.64 URZ, [UR4+0xf0], UR6 ;  /* 0x0000f00604ff75b2 */ /* 0x0008e20008000100 */
[----:B------:R4:W1:Y:S01]  /*0c50*/  SYNCS.EXCH.64 URZ, [UR4+0xd8], UR8 ;  /* 0x0000d80804ff75b2 */ /* 0x0008620008000100 */
[----:B------:R4:W1:Y:S01]  /*0c60*/  SYNCS.EXCH.64 URZ, [UR4+0xf8], UR6 ;  /* 0x0000f80604ff75b2 */ /* 0x0008620008000100 */
[----:B------:R4:W1:Y:S01]  /*0c70*/  SYNCS.EXCH.64 URZ, [UR4+0xe0], UR8 ;  /* 0x0000e00804ff75b2 */ /* 0x0008620008000100 */
[----:B------:R4:W1:Y:S01]  /*0c80*/  SYNCS.EXCH.64 URZ, [UR4+0x100], UR6 ;  /* 0x0001000604ff75b2 */ /* 0x0008620008000100 */
[----:B------:R4:W1:Y:S01]  /*0c90*/  SYNCS.EXCH.64 URZ, [UR4+0xe8], UR8 ;  /* 0x0000e80804ff75b2 */ /* 0x0008620008000100 */
[----:B------:R4:W1:Y:S02]  /*0ca0*/  SYNCS.EXCH.64 URZ, [UR4+0x108], UR6 ;  /* 0x0001080604ff75b2 */ /* 0x0008640008000100 */
[----:B----4-:R-:W-:Y:S01]  /*0cb0*/  NOP ;  /* 0x0000000000007918 */ /* 0x010fe20000000000 */
.L_x_14:
[----:B------:R-:W4:Y:S01]  /*0cc0*/  SHFL.IDX PT, R2, R75, RZ, 0x1f ;  /* 0x00001fff4b027589 */ /* 0x000f2200000e0000 */
[----:B------:R-:W1:Y:S01]  /*0cd0*/  S2UR UR45, SR_CgaCtaId ;  /* 0x00000000002d79c3 */ /* 0x000e620000008800 */
[----:B------:R-:W-:Y:S01]  /*0ce0*/  NOP ;  /* 0x0000000000007918 */ /* 0x000fe20000000000 */
[----:B----4-:R-:W-:-:S13]  /*0cf0*/  ISETP.NE.AND P0, PT, R2, 0x3, PT ;  /* 0x000000030200780c */ /* 0x010fda0003f05270 */
[----:B-1----:R-:W-:Y:S05]  /*0d00*/  @P0 BRA `(.L_x_15) ;  /* 0x0000000000340947 */ /* 0x002fea0003800000 */
[----:B--23--:R-:W-:Y:S01]  /*0d10*/  UMOV UR4, 0x400 ;  /* 0x0000040000047882 */ /* 0x00cfe20000000000 */
[----:B------:R-:W-:Y:S01]  /*0d20*/  UMOV UR6, 0x20 ;  /* 0x0000002000067882 */ /* 0x000fe20000000000 */
[----:B------:R-:W-:Y:S02]  /*0d30*/  ULEA UR4, UR45, UR4, 0x18 ;  /* 0x000000042d047291 */ /* 0x000fe4000f8ec0ff */
[----:B------:R-:W-:-:S04]  /*0d40*/  UIADD3 UR6, UPT, UPT, -UR6, 0x100000, URZ ;  /* 0x0010000006067890 */ /* 0x000fc8000fffe1ff */
[----:B------:R-:W-:Y:S02]  /*0d50*/  USHF.L.U32 UR7, UR6, 0xb, URZ ;  /* 0x0000000b06077899 */ /* 0x000fe400080006ff */
[----:B------:R-:W-:Y:S01]  /*0d60*/  USHF.L.U32 UR6, UR6, 0x1, URZ ;  /* 0x0000000106067899 */ /* 0x000fe200080006ff */
[----:B------:R-:W-:Y:S01]  /*0d70*/  ELECT P0, URZ, PT ;  /* 0x0000000000ff782f */ /* 0x000fe20003800000 */
[----:B------:R-:W1:Y:S10]  /*0d80*/  FENCE.VIEW.ASYNC.S ;  /* 0x00000000000073c6 */ /* 0x000e740000000000 */
[----:B-1----:R1:W4:Y:S01]  /*0d90*/  SYNCS.EXCH.64 URZ, [UR4+0x110], UR6 ;  /* 0x0001100604ff75b2 */ /* 0x0023220008000100 */
[----:B------:R1:W2:Y:S01]  /*0da0*/  SYNCS.EXCH.64 URZ, [UR4+0x120], UR6 ;  /* 0x0001200604ff75b2 */ /* 0x0002a20008000100 */
[----:B------:R1:W3:Y:S01]  /*0db0*/  SYNCS.EXCH.64 URZ, [UR4+0x118], UR6 ;  /* 0x0001180604ff75b2 */ /* 0x0002e20008000100 */
[----:B------:R1:W1:Y:S01]  /*0dc0*/  SYNCS.EXCH.64 URZ, [UR4+0x128], UR6 ;  /* 0x0001280604ff75b2 */ /* 0x0002620008000100 */
[----:B------:R-:W-:Y:S01]  /*0dd0*/  NOP ;  /* 0x0000000000007918 */ /* 0x000fe20000000000 */
.L_x_15:
[----:B-123--:R-:W1:Y:S01]  /*0de0*/  LDCU UR4, c[0x0][0x36c] ;  /* 0x00006d80ff0477ac */ /* 0x00ee620008000800 */
[----:B------:R-:W-:Y:S01]  /*0df0*/  ISETP.NE.OR P3, PT, R0, 0x2, !P3 ;  /* 0x000000020000780c */ /* 0x000fe20005f65670 */
[----:B------:R-:W-:Y:S01]  /*0e00*/  NOP ;  /* 0x0000000000007918 */ /* 0x000fe20000000000 */
[----:B------:R-:W-:Y:S01]  /*0e10*/  LOP3.LUT R0, R84, 0x1f, RZ, 0xc0, !PT ;  /* 0x0000001f54007812 */ /* 0x000fe200078ec0ff */
[----:B------:R-:W-:Y:S02]  /*0e20*/  UISETP.NE.AND UP4, UPT, UR17, URZ, UPT ;  /* 0x000000ff1100728c */ /* 0x000fe4000bf85270 */
[----:B-1----:R-:W-:-:S09]  /*0e30*/  UISETP.EQ.U32.AND UP5, UPT, UR4, 0x1, UPT ;  /* 0x000000010400788c */ /* 0x002fd2000bfa2070 */
[----:B------:R-:W-:Y:S05]  /*0e40*/  BRA.U !UP5, `(.L_x_16) ;  /* 0x000000010d087547 */ /* 0x000fea000b800000 */
[----:B----4-:R-:W-:Y:S01]  /*0e50*/  UCGABAR_ARV ;  /* 0x00000000000079c7 */ /* 0x010fe20008000000 */
[----:B------:R-:W-:Y:S05]  /*0e60*/  BRA `(.L_x_17) ;  /* 0x0000000000047947 */ /* 0x000fea0003800000 */
.L_x_16:
[----:B----4-:R-:W-:Y:S01]  /*0e70*/  NOP ;  /* 0x0000000000007918 */ /* 0x010fe20000000000 */
.L_x_17:
[----:B------:R-:W1:Y:S01]  /*0e80*/  S2UR UR7, SR_CTAID.X ;  /* 0x00000000000779c3 */ /* 0x000e620000002500 */
[----:B------:R-:W-:-:S05]  /*0e90*/  CS2R.32 R76, SR_CgaSize ;  /* 0x00000000004c7805 */ /* 0x000fca0000008a00 */
[----:B------:R-:W-:-:S05]  /*0ea0*/  IMAD R76, R76, -0xa0, RZ ;  /* 0xffffff604c4c7824 */ /* 0x000fca00078e02ff */
[----:B------:R-:W-:-:S14]  /*0eb0*/  R2UR UR5, R76 ;  /* 0x000000004c0572ca */ /* 0x000fdc00000e0000 */
[----:B------:R-:W2:Y:S01]  /*0ec0*/  LDCU UR5, c[0x0][UR5+0x2b0] ;  /* 0x00005600050577ac */ /* 0x000ea20008000800 */
[----:B------:R-:W-:-:S05]  /*0ed0*/  CS2R.32 R76, SR_CgaSize ;  /* 0x00000000004c7805 */ /* 0x000fca0000008a00 */
[----:B------:R-:W-:-:S05]  /*0ee0*/  IMAD R76, R76, -0xa0, RZ ;  /* 0xffffff604c4c7824 */ /* 0x000fca00078e02ff */
[----:B------:R-:W-:-:S14]  /*0ef0*/  R2UR UR4, R76 ;  /* 0x000000004c0472ca */ /* 0x000fdc00000e0000 */
[----:B------:R-:W3:Y:S01]  /*0f00*/  LDCU UR4, c[0x0][UR4+0x2b4] ;  /* 0x00005680040477ac */ /* 0x000ee20008000800 */
[----:B------:R-:W4:Y:S01]  /*0f10*/  S2UR UR8, SR_CTAID.Y ;  /* 0x00000000000879c3 */ /* 0x000f220000002600 */
[----:B------:R-:W-:-:S05]  /*0f20*/  CS2R.32 R76, SR_CgaSize ;  /* 0x00000000004c7805 */ /* 0x000fca0000008a00 */
[----:B------:R-:W-:-:S05]  /*0f30*/  IMAD R76, R76, -0xa0, RZ ;  /* 0xffffff604c4c7824 */ /* 0x000fca00078e02ff */
[----:B------:R-:W-:-:S14]  /*0f40*/  R2UR UR9, R76 ;  /* 0x000000004c0972ca */ /* 0x000fdc00000e0000 */
[----:B------:R-:W3:Y:S01]  /*0f50*/  LDCU UR9, c[0x0][UR9+0x2a0] ;  /* 0x00005400090977ac */ /* 0x000ee20008000800 */
[----:B------:R-:W3:Y:S01]  /*0f60*/  LDCU UR21, c[0x0][0xb24] ;  /* 0x00016480ff1577ac */ /* 0x000ee20008000800 */
[----:B------:R-:W1:Y:S01]  /*0f70*/  S2UR UR36, SR_CTAID.Z ;  /* 0x00000000002479c3 */ /* 0x000e620000002700 */
[----:B------:R-:W-:-:S05]  /*0f80*/  CS2R.32 R76, SR_CgaSize ;  /* 0x00000000004c7805 */ /* 0x000fca0000008a00 */
[----:B------:R-:W-:-:S05]  /*0f90*/  IMAD R76, R76, -0xa0, RZ ;  /* 0xffffff604c4c7824 */ /* 0x000fca00078e02ff */
[----:B------:R-:W-:-:S14]  /*0fa0*/  R2UR UR63, R76 ;  /* 0x000000004c3f72ca */ /* 0x000fdc00000e0000 */
[----:B------:R-:W3:Y:S01]  /*0fb0*/  LDCU UR63, c[0x0][UR63+0x2a4] ;  /* 0x000054803f3f77ac */ /* 0x000ee20008000800 */
[----:B------:R-:W3:Y:S01]  /*0fc0*/  LDCU UR42, c[0x0][0xb24] ;  /* 0x00016480ff2a77ac */ /* 0x000ee20008000800 */
[----:B-1----:R-:W-:Y:S01]  /*0fd0*/  I2FP.F32.U32 R3, UR7 ;  /* 0x0000000700037c45 */ /* 0x002fe20008201000 */
[----:B------:R-:W1:Y:S04]  /*0fe0*/  LDCU UR28, c[0x0][0xb30] ;  /* 0x00016600ff1c77ac */ /* 0x000e680008000800 */
[----:B--2---:R-:W-:Y:S01]  /*0ff0*/  FMUL R3, R3, UR5 ;  /* 0x0000000503037c20 */ /* 0x004fe20008400000 */
[----:B------:R-:W-:Y:S01]  /*1000*/  USHF.L.U32 UR26, UR45, 0xa, URZ ;  /* 0x0000000a2d1a7899 */ /* 0x000fe200080006ff */
[----:B----4-:R-:W-:Y:S01]  /*1010*/  I2FP.F32.U32 R2, UR8 ;  /* 0x0000000800027c45 */ /* 0x010fe20008201000 */
[----:B---3--:R-:W-:-:S03]  /*1020*/  UISETP.GE.AND UP2, UPT, UR21, 0x1, UPT ;  /* 0x000000011500788c */ /* 0x008fc6000bf46270 */
[----:B------:R-:W2:Y:S01]  /*1030*/  F2I.U32.TRUNC.NTZ R3, R3 ;  /* 0x0000000300037305 */ /* 0x000ea2000020f000 */
[----:B------:R-:W-:Y:S01]  /*1040*/  UMOV UR16, UR7 ;  /* 0x0000000700107c82 */ /* 0x000fe20008000000 */
[----:B------:R-:W-:Y:S01]  /*1050*/  FMUL R2, R2, UR4 ;  /* 0x0000000402027c20 */ /* 0x000fe20008400000 */
[----:B------:R-:W-:-:S05]  /*1060*/  UMOV UR20, UR8 ;  /* 0x0000000800147c82 */ /* 0x000fca0008000000 */
[----:B------:R-:W3:Y:S01]  /*1070*/  F2I.U32.TRUNC.NTZ R2, R2 ;  /* 0x0000000200027305 */ /* 0x000ee2000020f000 */
[----:B--2---:R-:W-:Y:S02]  /*1080*/  R2UR UR4, R3 ;  /* 0x00000000030472ca */ /* 0x004fe400000e0000 */
[----:B---3--:R-:W-:Y:S02]  /*1090*/  R2UR UR6, R2 ;  /* 0x00000000020672ca */ /* 0x008fe400000e0000 */
[----:B------:R-:W-:-:S09]  /*10a0*/  PRMT R2, RZ, 0x7610, R2 ;  /* 0x00007610ff027816 */ /* 0x000fd20000000002 */
[----:B------:R-:W-:-:S04]  /*10b0*/  UIADD3 UR5, UPT, UPT, -UR4, URZ, URZ ;  /* 0x000000ff04057290 */ /* 0x000fc8000fffe1ff */
[----:B------:R-:W-:Y:S02]  /*10c0*/  UIMAD UR5, UR9, UR5, UR7 ;  /* 0x00000005090572a4 */ /* 0x000fe4000f8e0207 */
[----:B------:R-:W-:-:S04]  /*10d0*/  UIADD3 UR4, UPT, UPT, -UR6, URZ, URZ ;  /* 0x000000ff06047290 */ /* 0x000fc8000fffe1ff */
[----:B------:R-:W-:Y:S01]  /*10e0*/  IMAD.U32 R76, RZ, RZ, UR5 ;  /* 0x00000005ff4c7e24 */ /* 0x000fe2000f8e00ff */
[----:B------:R-:W-:Y:S01]  /*10f0*/  UIMAD UR63, UR63, UR4, UR8 ;  /* 0x000000043f3f72a4 */ /* 0x000fe2000f8e0208 */
[----:B-1----:R-:W-:Y:S11]  /*1100*/  BRA.U UP4, `(.L_x_18) ;  /* 0x00000001047c7547 */ /* 0x002ff6000b800000 */
[----:B------:R-:W-:Y:S01]  /*1110*/  UISETP.NE.AND UP0, UPT, UR63, 0x1, UPT ;  /* 0x000000013f00788c */ /* 0x000fe2000bf05270 */
[----:B------:R-:W-:Y:S01]  /*1120*/  R2UR UR8, R76 ;  /* 0x000000004c0872ca */ /* 0x000fe200000e0000 */
[----:B------:R-:W-:Y:S02]  /*1130*/  UISETP.NE.AND UP1, UPT, UR63, 0x2, UPT ;  /* 0x000000023f00788c */ /* 0x000fe4000bf25270 */
[----:B------:R-:W-:Y:S02]  /*1140*/  USEL UR5, URZ, 0x2, UP0 ;  /* 0x00000002ff057887 */ /* 0x000fe40008000000 */
[----:B------:R-:W-:Y:S02]  /*1150*/  UISETP.NE.AND UP0, UPT, UR63, 0x3, UPT ;  /* 0x000000033f00788c */ /* 0x000fe4000bf05270 */
[----:B------:R-:W-:Y:S02]  /*1160*/  USEL UR4, URZ, 0x4, UP1 ;  /* 0x00000004ff047887 */ /* 0x000fe40008800000 */
[----:B------:R-:W-:-:S02]  /*1170*/  UISETP.NE.AND UP1, UPT, UR63, 0x4, UPT ;  /* 0x000000043f00788c */ /* 0x000fc4000bf25270 */
[----:B------:R-:W-:Y:S02]  /*1180*/  USEL UR7, URZ, 0x8, UP0 ;  /* 0x00000008ff077887 */ /* 0x000fe40008000000 */
[----:B------:R-:W-:Y:S02]  /*1190*/  UISETP.NE.AND UP0, UPT, UR63, 0x5, UPT ;  /* 0x000000053f00788c */ /* 0x000fe4000bf05270 */
[----:B------:R-:W-:Y:S02]  /*11a0*/  USEL UR6, URZ, 0x10, UP1 ;  /* 0x00000010ff067887 */ /* 0x000fe40008800000 */
[----:B------:R-:W-:Y:S02]  /*11b0*/  UISETP.NE.AND UP1, UPT, UR63, 0x6, UPT ;  /* 0x000000063f00788c */ /* 0x000fe4000bf25270 */
[----:B------:R-:W-:Y:S02]  /*11c0*/  USEL UR11, URZ, 0x20, UP0 ;  /* 0x00000020ff0b7887 */ /* 0x000fe40008000000 */
[----:B------:R-:W-:-:S02]  /*11d0*/  UISETP.NE.AND UP0, UPT, UR63, 0x7, UPT ;  /* 0x000000073f00788c */ /* 0x000fc4000bf05270 */
[----:B------:R-:W-:Y:S02]  /*11e0*/  USEL UR12, URZ, 0x40, UP1 ;  /* 0x00000040ff0c7887 */ /* 0x000fe40008800000 */
[----:B------:R-:W-:Y:S02]  /*11f0*/  UISETP.NE.AND UP1, UPT, UR63, URZ, UPT ;  /* 0x000000ff3f00728c */ /* 0x000fe4000bf25270 */
[----:B------:R-:W-:Y:S02]  /*1200*/  USEL UR13, URZ, 0x80, UP0 ;  /* 0x00000080ff0d7887 */ /* 0x000fe40008000000 */
[----:B------:R-:W-:Y:S02]  /*1210*/  UISETP.NE.AND UP0, UPT, UR8, URZ, UPT ;  /* 0x000000ff0800728c */ /* 0x000fe4000bf05270 */
[----:B------:R-:W-:Y:S02]  /*1220*/  UISETP.EQ.OR UP1, UPT, UR8, URZ, !UP1 ;  /* 0x000000ff0800728c */ /* 0x000fe4000cf22670 */
[----:B------:R-:W-:-:S02]  /*1230*/  USEL UR9, UR5, 0x2, UP0 ;  /* 0x0000000205097887 */ /* 0x000fc40008000000 */
[----:B------:R-:W-:Y:S02]  /*1240*/  USEL UR4, UR4, 0x4, UP0 ;  /* 0x0000000404047887 */ /* 0x000fe40008000000 */
[----:B------:R-:W-:Y:S02]  /*1250*/  USEL UR5, URZ, 0x1, !UP1 ;  /* 0x00000001ff057887 */ /* 0x000fe4000c800000 */
[----:B------:R-:W-:Y:S02]  /*1260*/  USEL UR10, UR7, 0x8, UP0 ;  /* 0x00000008070a7887 */ /* 0x000fe40008000000 */
[----:B------:R-:W-:Y:S02]  /*1270*/  USEL UR8, UR6, 0x10, UP0 ;  /* 0x0000001006087887 */ /* 0x000fe40008000000 */
[----:B------:R-:W-:Y:S02]  /*1280*/  UIADD3 UR4, UPT, UPT, UR4, UR9, UR5 ;  /* 0x0000000904047290 */ /* 0x000fe4000fffe005 */
[----:B------:R-:W-:-:S02]  /*1290*/  USEL UR7, UR11, 0x20, UP0 ;  /* 0x000000200b077887 */ /* 0x000fc40008000000 */
[----:B------:R-:W-:Y:S02]  /*12a0*/  USEL UR6, UR12, 0x40, UP0 ;  /* 0x000000400c067887 */ /* 0x000fe40008000000 */
[----:B------:R-:W-:Y:S02]  /*12b0*/  UIADD3 UR4, UPT, UPT, UR8, UR10, UR4 ;  /* 0x0000000a08047290 */ /* 0x000fe4000fffe004 */
[----:B------:R-:W-:Y:S02]  /*12c0*/  USEL UR5, UR13, 0x80, UP0 ;  /* 0x000000800d057887 */ /* 0x000fe40008000000 */
[----:B------:R-:W-:-:S04]  /*12d0*/  UIADD3 UR4, UPT, UPT, UR6, UR7, UR4 ;  /* 0x0000000706047290 */ /* 0x000fc8000fffe004 */
[----:B------:R-:W-:-:S06]  /*12e0*/  UIADD3 UR4, UPT, UPT, UR4, UR5, URZ ;  /* 0x0000000504047290 */ /* 0x000fcc000fffe0ff */
[----:B------:R-:W-:Y:S02]  /*12f0*/  MOV R2, UR4 ;  /* 0x0000000400027c02 */ /* 0x000fe40008000f00 */
.L_x_18:
[----:B------:R-:W-:Y:S05]  /*1300*/  BRA.U !UP2, `(.L_x_19) ;  /* 0x000000010ad47547 */ /* 0x000fea000b800000 */
[----:B------:R-:W1:Y:S01]  /*1310*/  LDCU.128 UR12, c[0x0][0xb10] ;  /* 0x00016200ff0c77ac */ /* 0x000e620008000c00 */
[----:B------:R-:W2:Y:S01]  /*1320*/  LDCU UR6, c[0x0][0x370] ;  /* 0x00006e00ff0677ac */ /* 0x000ea20008000800 */
[----:B------:R-:W3:Y:S01]  /*1330*/  LDCU UR5, c[0x0][0x374] ;  /* 0x00006e80ff0577ac */ /* 0x000ee20008000800 */
[----:B------:R-:W4:Y:S01]  /*1340*/  LDCU UR27, c[0x0][0xb0c] ;  /* 0x00016180ff1b77ac */ /* 0x000f220008000800 */
[----:B------:R-:W4:Y:S01]  /*1350*/  LDCU UR4, c[0x0][0xb20] ;  /* 0x00016400ff0477ac */ /* 0x000f220008000800 */
[----:B------:R-:W4:Y:S01]  /*1360*/  LDCU.64 UR8, c[0x0][0xb28] ;  /* 0x00016500ff0877ac */ /* 0x000f220008000a00 */
[----:B-1----:R-:W-:Y:S02]  /*1370*/  UISETP.NE.AND UP0, UPT, UR14, 0x1, UPT ;  /* 0x000000010e00788c */ /* 0x002fe4000bf05270 */
[----:B---3--:R-:W-:Y:S02]  /*1380*/  UIMAD.WIDE.U32 UR10, UR5, UR15, URZ ;  /* 0x0000000f050a72a5 */ /* 0x008fe4000f8e00ff */
[----:B--2---:R-:W-:-:S02]  /*1390*/  UIMAD.WIDE.U32 UR22, UR6, UR12, URZ ;  /* 0x0000000c061672a5 */ /* 0x004fc4000f8e00ff */
[----:B----4-:R-:W-:Y:S02]  /*13a0*/  UISETP.NE.AND UP1, UPT, UR27, 0x1, UPT ;  /* 0x000000011b00788c */ /* 0x010fe4000bf25270 */
[----:B------:R-:W-:Y:S01]  /*13b0*/  UISETP.NE.AND UP2, UPT, UR21, 0x1, UPT ;  /* 0x000000011500788c */ /* 0x000fe2000bf45270 */
[----:B------:R-:W-:Y:S02]  /*13c0*/  UMOV UR10, UR11 ;  /* 0x0000000b000a7c82 */ /* 0x000fe40008000000 */
[----:B------:R-:W-:Y:S01]  /*13d0*/  UMOV UR22, UR23 ;  /* 0x0000001700167c82 */ /* 0x000fe20008000000 */
[----:B------:R-:W-:Y:S02]  /*13e0*/  @UP0 USHF.R.U32.HI UR5, URZ, UR4, UR10 ;  /* 0x00000004ff050299 */ /* 0x000fe4000801160a */
[----:B------:R-:W-:Y:S02]  /*13f0*/  UIMAD.WIDE.U32 UR24, UR20, UR15, URZ ;  /* 0x0000000f141872a5 */ /* 0x000fe4000f8e00ff */
[----:B------:R-:W-:-:S02]  /*1400*/  UIMAD.WIDE.U32 UR10, UR5, UR8, URZ ;  /* 0x00000008050a72a5 */ /* 0x000fc4000f8e00ff */
[----:B------:R-:W-:Y:S02]  /*1410*/  @UP1 USHF.R.U32.HI UR6, URZ, UR13, UR22 ;  /* 0x0000000dff061299 */ /* 0x000fe40008011616 */
[----:B------:R-:W-:Y:S02]  /*1420*/  UIMAD.WIDE.U32 UR18, UR16, UR12, URZ ;  /* 0x0000000c101272a5 */ /* 0x000fe4000f8e00ff */
[----:B------:R-:W-:Y:S01]  /*1430*/  UIMAD.WIDE.U32 UR22, UR6, UR8, URZ ;  /* 0x00000008061672a5 */ /* 0x000fe2000f8e00ff */
[----:B------:R-:W-:Y:S01]  /*1440*/  UMOV UR24, UR25 ;  /* 0x0000001900187c82 */ /* 0x000fe20008000000 */
[----:B------:R-:W-:Y:S01]  /*1450*/  UMOV UR10, UR11 ;  /* 0x0000000b000a7c82 */ /* 0x000fe20008000000 */
[----:B------:R-:W-:Y:S02]  /*1460*/  USHF.R.U32.HI UR24, URZ, UR4, UR24 ;  /* 0x00000004ff187299 */ /* 0x000fe40008011618 */
[----:B------:R-:W-:Y:S02]  /*1470*/  @UP2 USHF.R.U32.HI UR5, URZ, UR9, UR10 ;  /* 0x00000009ff052299 */ /* 0x000fe4000801160a */
[----:B------:R-:W-:Y:S01]  /*1480*/  UMOV UR7, UR23 ;  /* 0x0000001700077c82 */ /* 0x000fe20008000000 */
[----:B------:R-:W-:Y:S01]  /*1490*/  UMOV UR18, UR19 ;  /* 0x0000001300127c82 */ /* 0x000fe20008000000 */
[----:B------:R-:W-:-:S02]  /*14a0*/  @UP2 USHF.R.U32.HI UR6, URZ, UR9, UR7 ;  /* 0x00000009ff062299 */ /* 0x000fc40008011607 */
[----:B------:R-:W-:Y:S02]  /*14b0*/  USHF.R.U32.HI UR13, URZ, UR13, UR18 ;  /* 0x0000000dff0d7299 */ /* 0x000fe40008011612 */
[----:B------:R-:W-:Y:S02]  /*14c0*/  USEL UR4, UR20, UR24, !UP0 ;  /* 0x0000001814047287 */ /* 0x000fe4000c000000 */
[----:B------:R-:W-:Y:S02]  /*14d0*/  UIMAD UR7, UR5, UR21, URZ ;  /* 0x00000015050772a4 */ /* 0x000fe4000f8e02ff */
[----:B------:R-:W-:Y:S02]  /*14e0*/  USEL UR5, UR16, UR13, !UP1 ;  /* 0x0000000d10057287 */ /* 0x000fe4000c800000 */
[----:B------:R-:W-:Y:S02]  /*14f0*/  UIMAD UR12, UR6, UR21, URZ ;  /* 0x00000015060c72a4 */ /* 0x000fe4000f8e02ff */
[----:B------:R-:W-:-:S02]  /*1500*/  UISETP.GE.AND UP0, UPT, UR4, UR7, UPT ;  /* 0x000000070400728c */ /* 0x000fc4000bf06270 */
[----:B------:R-:W-:Y:S02]  /*1510*/  UIMAD.WIDE.U32 UR10, UR4, UR8, URZ ;  /* 0x00000008040a72a5 */ /* 0x000fe4000f8e00ff */
[----:B------:R-:W-:Y:S02]  /*1520*/  UISETP.GE.OR UP0, UPT, UR5, UR12, UP0 ;  /* 0x0000000c0500728c */ /* 0x000fe40008706670 */
[----:B------:R-:W-:Y:S02]  /*1530*/  UIMAD.WIDE.U32 UR12, UR5, UR8, URZ ;  /* 0x00000008050c72a5 */ /* 0x000fe4000f8e00ff */
[----:B------:R-:W-:Y:S01]  /*1540*/  UIADD3 UR10, UPT, UPT, -UR4, URZ, URZ ;  /* 0x000000ff040a7290 */ /* 0x000fe2000fffe1ff */
[----:B------:R-:W-:Y:S01]  /*1550*/  UMOV UR8, UR11 ;  /* 0x0000000b00087c82 */ /* 0x000fe20008000000 */
[----:B------:R-:W-:Y:S02]  /*1560*/  UIADD3 UR11, UPT, UPT, -UR5, URZ, URZ ;  /* 0x000000ff050b7290 */ /* 0x000fe4000fffe1ff */
[----:B------:R-:W-:-:S03]  /*1570*/  USHF.R.U32.HI UR8, URZ, UR9, UR8 ;  /* 0x00000009ff087299 */ /* 0x000fc60008011608 */
[----:B------:R-:W-:Y:S01]  /*1580*/  @!UP0 UMOV UR7, UR13 ;  /* 0x0000000d00078c82 */ /* 0x000fe20008000000 */
[----:B------:R-:W-:Y:S02]  /*1590*/  UIMAD UR20, UR14, UR10, UR20 ;  /* 0x0000000a0e1472a4 */ /* 0x000fe4000f8e0214 */
[----:B------:R-:W-:Y:S02]  /*15a0*/  USEL UR8, UR4, UR8, !UP2 ;  /* 0x0000000804087287 */ /* 0x000fe4000d000000 */
[----:B------:R-:W-:Y:S02]  /*15b0*/  @!UP0 USHF.R.U32.HI UR7, URZ, UR9, UR7 ;  /* 0x00000009ff078299 */ /* 0x000fe40008011607 */
[----:B------:R-:W-:Y:S02]  /*15c0*/  UIADD3 UR9, UPT, UPT, -UR8, URZ, URZ ;  /* 0x000000ff08097290 */ /* 0x000fe4000fffe1ff */
[----:B------:R-:W-:Y:S02]  /*15d0*/  @!UP0 USEL UR7, UR5, UR7, !UP2 ;  /* 0x0000000705078287 */ /* 0x000fe4000d000000 */
[----:B------:R-:W-:-:S02]  /*15e0*/  UIMAD UR9, UR21, UR9, UR4 ;  /* 0x00000009150972a4 */ /* 0x000fc4000f8e0204 */
[----:B------:R-:W-:Y:S02]  /*15f0*/  @!UP0 UIADD3 UR8, UPT, UPT, UR8, -UR7, URZ ;  /* 0x8000000708088290 */ /* 0x000fe4000fffe0ff */
[----:B------:R-:W-:Y:S02]  /*1600*/  @!UP0 UIMAD UR6, UR9, UR6, UR7 ;  /* 0x00000006090682a4 */ /* 0x000fe4000f8e0207 */
[----:B------:R-:W-:Y:S02]  /*1610*/  @!UP0 UIMAD UR4, UR8, UR21, UR5 ;  /* 0x00000015080482a4 */ /* 0x000fe4000f8e0205 */
[----:B------:R-:W-:Y:S02]  /*1620*/  UIMAD UR16, UR27, UR11, UR16 ;  /* 0x0000000b1b1072a4 */ /* 0x000fe4000f8e0210 */
[----:B------:R-:W-:Y:S01]  /*1630*/  UIMAD UR20, UR4, UR14, UR20 ;  /* 0x0000000e041472a4 */ /* 0x000fe2000f8e0214 */
[----:B------:R-:W-:Y:S02]  /*1640*/  @!UP0 UMOV UR5, UR6 ;  /* 0x0000000600058c82 */ /* 0x000fe40008000000 */
[----:B------:R-:W-:-:S12]  /*1650*/  UIMAD UR16, UR5, UR27, UR16 ;  /* 0x0000001b051072a4 */ /* 0x000fd8000f8e0210 */
.L_x_19:
[----:B------:R-:W-:Y:S02]  /*1660*/  UISETP.NE.AND UP1, UPT, UR28, 0x1, UPT ;  /* 0x000000011c00788c */ /* 0x000fe4000bf25270 */
[----:B------:R-:W-:Y:S02]  /*1670*/  UISETP.NE.AND UP0, UPT, UR17, 0x2, UPT ;  /* 0x000000021100788c */ /* 0x000fe4000bf05270 */
[----:B------:R-:W-:-:S05]  /*1680*/  ULOP3.LUT UR24, UR26, 0x1c00, URZ, 0xc0, !UPT ;  /* 0x00001c001a187892 */ /* 0x000fca000f8ec0ff */
[----:B------:R-:W-:Y:S07]  /*1690*/  BRA.U UP1, `(.L_x_20) ;  /* 0x0000000101447547 */ /* 0x000fee000b800000 */
[----:B------:R-:W1:Y:S01]  /*16a0*/  LDCU.128 UR8, c[0x0][0xb10] ;  /* 0x00016200ff0877ac */ /* 0x000e620008000c00 */
[----:B------:R-:W2:Y:S01]  /*16b0*/  LDCU UR12, c[0x0][0xb0c] ;  /* 0x00016180ff0c77ac */ /* 0x000ea20008000800 */
[----:B------:R-:W3:Y:S01]  /*16c0*/  LDCU UR13, c[0x0][0xb20] ;  /* 0x00016400ff0d77ac */ /* 0x000ee20008000800 */
[----:B-1----:R-:W-:Y:S02]  /*16d0*/  UIMAD.WIDE.U32 UR6, UR16, UR8, URZ ;  /* 0x00000008100672a5 */ /* 0x002fe4000f8e00ff */
[----:B------:R-:W-:Y:S02]  /*16e0*/  UIMAD.WIDE.U32 UR4, UR20, UR11, URZ ;  /* 0x0000000b140472a5 */ /* 0x000fe4000f8e00ff */
[----:B--2---:R-:W-:Y:S02]  /*16f0*/  UISETP.NE.AND UP2, UPT, UR12, 0x1, UPT ;  /* 0x000000010c00788c */ /* 0x004fe4000bf45270 */
[----:B------:R-:W-:Y:S01]  /*1700*/  UISETP.NE.AND UP1, UPT, UR10, 0x1, UPT ;  /* 0x000000010a00788c */ /* 0x000fe2000bf25270 */
[----:B------:R-:W-:-:S02]  /*1710*/  UMOV UR6, UR7 ;  /* 0x0000000700067c82 */ /* 0x000fc40008000000 */
[----:B------:R-:W-:Y:S01]  /*1720*/  UMOV UR4, UR5 ;  /* 0x0000000500047c82 */ /* 0x000fe20008000000 */
[----:B------:R-:W-:Y:S02]  /*1730*/  USHF.R.U32.HI UR6, URZ, UR9, UR6 ;  /* 0x00000009ff067299 */ /* 0x000fe40008011606 */
[----:B---3--:R-:W-:Y:S02]  /*1740*/  USHF.R.U32.HI UR4, URZ, UR13, UR4 ;  /* 0x0000000dff047299 */ /* 0x008fe40008011604 */
[----:B------:R-:W-:Y:S02]  /*1750*/  USEL UR5, UR16, UR6, !UP2 ;  /* 0x0000000610057287 */ /* 0x000fe4000d000000 */
[----:B------:R-:W-:-:S04]  /*1760*/  USEL UR4, UR20, UR4, !UP1 ;  /* 0x0000000414047287 */ /* 0x000fc8000c800000 */
[----:B------:R-:W-:Y:S02]  /*1770*/  UIADD3 UR6, UPT, UPT, UR5, -UR4, URZ ;  /* 0x8000000405067290 */ /* 0x000fe4000fffe0ff */
[----:B------:R-:W-:Y:S02]  /*1780*/  UIADD3 UR4, UPT, UPT, -UR5, UR4, URZ ;  /* 0x0000000405047290 */ /* 0x000fe4000fffe1ff */
[----:B------:R-:W-:Y:S02]  /*1790*/  UIMAD UR20, UR6, UR10, UR20 ;  /* 0x0000000a061472a4 */ /* 0x000fe4000f8e0214 */
[----:B------:R-:W-:-:S12]  /*17a0*/  UIMAD UR16, UR4, UR12, UR16 ;  /* 0x0000000c041072a4 */ /* 0x000fd8000f8e0210 */
.L_x_20:
[----:B------:R-:W-:Y:S05]  /*17b0*/  BRA.U !UP5, `(.L_x_21) ;  /* 0x000000010d0c7547 */ /* 0x000fea000b800000 */
[----:B------:R-:W-:Y:S01]  /*17c0*/  UCGABAR_WAIT ;  /* 0x0000000000007dc7 */ /* 0x000fe20008000000 */
[----:B------:R-:W-:Y:S01]  /*17d0*/  CCTL.IVALL ;  /* 0x00000000ff00798f */ /* 0x000fe20002000000 */
[----:B------:R-:W-:Y:S05]  /*17e0*/  BRA `(.L_x_22) ;  /* 0x0000000000047947 */ /* 0x000fea0003800000 */
.L_x_21:
[----:B------:R-:W-:Y:S06]  /*17f0*/  BAR.SYNC.DEFER_BLOCKING 0x0 ;  /* 0x0000000000007b1d */ /* 0x000fec0000010000 */
.L_x_22:
[----:B------:R-:W-:Y:S05]  /*1800*/  BRA.U UP0, `(.L_x_23) ;  /* 0x0000001500507547 */ /* 0x000fea000b800000 */
[----:B------:R-:W1:Y:S01]  /*1810*/  LDCU UR6, c[0x0][0x38c] ;  /* 0x00007180ff0677ac */ /* 0x000e620008000800 */
[----:B------:R-:W-:Y:S01]  /*1820*/  PLOP3.LUT P1, PT, PT, PT, UP3, 0x80, 0x8 ;  /* 0x000000000008781c */ /* 0x000fe20003f2f038 */
[----:B------:R-:W-:Y:S01]  /*1830*/  IMAD.MOV.U32 R12, RZ, RZ, 0x1 ;  /* 0x00000001ff0c7424 */ /* 0x000fe200078e00ff */
[----:B------:R-:W-:Y:S01]  /*1840*/  ISETP.EQ.OR P2, PT, R0, RZ, P3 ;  /* 0x000000ff0000720c */ /* 0x000fe20001f42670 */
[----:B------:R-:W-:Y:S01]  /*1850*/  UISETP.NE.AND UP1, UPT, UR17, URZ, UPT ;  /* 0x000000ff1100728c */ /* 0x000fe2000bf25270 */
[----:B------:R-:W-:Y:S02]  /*1860*/  PLOP3.LUT P1, PT, P1, PT, PT, 0x8, 0x80 ;  /* 0x000000000080781c */ /* 0x000fe40000f2e170 */
[----:B------:R-:W-:Y:S01]  /*1870*/  CS2R R10, SRZ ;  /* 0x00000000000a7805 */ /* 0x000fe2000001ff00 */
[----:B------:R-:W-:Y:S01]  /*1880*/  IMAD.MOV.U32 R9, RZ, RZ, RZ ;  /* 0x000000ffff097224 */ /* 0x000fe200078e00ff */
[----:B------:R-:W2:Y:S01]  /*1890*/  LDCU UR39, c[0x0][0x370] ;  /* 0x00006e00ff2777ac */ /* 0x000ea20008000800 */
[----:B------:R-:W-:Y:S01]  /*18a0*/  IMAD.MOV.U32 R8, RZ, RZ, 0x1 ;  /* 0x00000001ff087424 */ /* 0x000fe200078e00ff */
[----:B------:R-:W3:Y:S01]  /*18b0*/  LDCU.64 UR28, c[0x0][0x348] ;  /* 0x00006900ff1c77ac */ /* 0x000ee20008000a00 */
[----:B------:R-:W-:-:S02]  /*18c0*/  USHF.R.U32.HI UR44, URZ, 0x7, UR24 ;  /* 0x00000007ff2c7899 */ /* 0x000fc40008011618 */
[----:B-1----:R-:W-:Y:S02]  /*18d0*/  UIADD3 UR5, UPT, UPT, UR6, 0x7f, URZ ;  /* 0x0000007f06057890 */ /* 0x002fe4000fffe0ff */
[----:B------:R-:W-:Y:S02]  /*18e0*/  UIADD3 UR46, UPT, UPT, UR6, 0xfe, URZ ;  /* 0x000000fe062e7890 */ /* 0x000fe4000fffe0ff */
[----:B------:R-:W-:Y:S01]  /*18f0*/  USHF.R.S32.HI UR4, URZ, 0x1f, UR5 ;  /* 0x0000001fff047899 */ /* 0x000fe20008011405 */
[----:B------:R-:W1:Y:S03]  /*1900*/  LDCU UR38, c[0x0][0x374] ;  /* 0x00006e80ff2677ac */ /* 0x000e660008000800 */
[----:B------:R-:W-:Y:S02]  /*1910*/  ULEA.HI UR4, UR4, UR5, URZ, 0x7 ;  /* 0x0000000504047291 */ /* 0x000fe4000f8f38ff */
[----:B------:R-:W-:-:S02]  /*1920*/  USEL UR25, UR37, 0x2, UP1 ;  /* 0x0000000225197887 */ /* 0x000fc40008800000 */
[----:B------:R-:W-:Y:S02]  /*1930*/  USHF.R.S32.HI UR41, URZ, 0x7, UR4 ;  /* 0x00000007ff297899 */ /* 0x000fe40008011404 */
[----:B------:R-:W-:Y:S02]  /*1940*/  UIADD3 UR4, UPT, UPT, UR6, -0x1, URZ ;  /* 0xffffffff06047890 */ /* 0x000fe4000fffe0ff */
[----:B------:R-:W-:Y:S02]  /*1950*/  UISETP.LT.U32.AND UP0, UPT, UR41, 0x8, UPT ;  /* 0x000000082900788c */ /* 0x000fe4000bf01070 */
[----:B------:R-:W-:Y:S02]  /*1960*/  UISETP.GE.U32.AND UP2, UPT, UR4, -0xff, UPT ;  /* 0xffffff010400788c */ /* 0x000fe4000bf46070 */
[----:B------:R-:W-:Y:S01]  /*1970*/  USEL UR40, UR41, 0x8, UP0 ;  /* 0x0000000829287887 */ /* 0x000fe20008000000 */
[----:B------:R-:W-:-:S03]  /*1980*/  UMOV UR5, URZ ;  /* 0x000000ff00057c82 */ /* 0x000fc60008000000 */
[----:B------:R-:W-:Y:S02]  /*1990*/  UIADD3 UR21, UPT, UPT, UR40, -0x1, URZ ;  /* 0xffffffff28157890 */ /* 0x000fe4000fffe0ff */
[----:B------:R-:W-:-:S03]  /*19a0*/  UIADD3 UR43, UPT, UPT, UR41, -UR40, URZ ;  /* 0x80000028292b7290 */ /* 0x000fc6000fffe0ff */
[----:B------:R-:W-:-:S04]  /*19b0*/  @UP2 UIADD3 UR21, UPT, UPT, UR40, URZ, URZ ;  /* 0x000000ff28152290 */ /* 0x000fc8000fffe0ff */
[----:B-123--:R-:W-:-:S12]  /*19c0*/  UIADD3 UR21, UPT, UPT, UR21, 0x1, URZ ;  /* 0x0000000115157890 */ /* 0x00efd8000fffe0ff */
.L_x_43:
[----:B------:R-:W-:Y:S01]  /*19d0*/  UISETP.NE.AND UP0, UPT, UR45, URZ, UPT ;  /* 0x000000ff2d00728c */ /* 0x000fe2000bf05270 */
[----:B------:R-:W1:Y:S08]  /*19e0*/  S2UR UR45, SR_CgaCtaId ;  /* 0x00000000002d79c3 */ /* 0x000e700000008800 */
[----:B------:R-:W-:Y:S05]  /*19f0*/  BRA.U UP0, `(.L_x_24) ;  /* 0x0000000100347547 */ /* 0x000fea000b800000 */
[----:B------:R-:W2:Y:S01]  /*1a00*/  S2R R0, SR_CgaCtaId ;  /* 0x0000000000007919 */ /* 0x000ea20000008800 */
[----:B------:R-:W-:-:S04]  /*1a10*/  MOV R2, 0x400 ;  /* 0x0000040000027802 */ /* 0x000fc80000000f00 */
[----:B--2---:R-:W-:Y:S02]  /*1a20*/  LEA R0, R0, R2, 0x18 ;  /* 0x0000000200007211 */ /* 0x004fe400078ec0ff */
[----:B------:R-:W-:-:S03]  /*1a30*/  SHF.L.U32 R2, R8, 0x1f, RZ ;  /* 0x0000001f08027819 */ /* 0x000fc600000006ff */
[----:B------:R-:W-:-:S04]  /*1a40*/  IMAD R0, R9, 0x8, R0 ;  /* 0x0000000809007824 */ /* 0x000fc800078e0200 */
[----:B------:R-:W2:Y:S02]  /*1a50*/  SYNCS.PHASECHK.TRANS64.TRYWAIT P0, [R0+URZ+0x120], R2 ;  /* 0x00012002000075a7 */ /* 0x000ea400080011ff */
[----:B--2---:R-:W-:Y:S05]  /*1a60*/  @!P0 BRA `(.L_x_25) ;  /* 0x00000060009c8947 */ /* 0x004fea0003800000 */
.L_x_117:
[----:B------:R-:W-:Y:S01]  /*1a70*/  VIADD R9, R9, 0x1 ;  /* 0x0000000109097836 */ /* 0x000fe20000000000 */
[----:B------:R2:W-:Y:S04]  /*1a80*/  SYNCS.ARRIVE.TRANS64.A1T0 RZ, [R0+URZ+0x110], RZ ;  /* 0x000110ff00ff79a7 */ /* 0x0005e800081000ff */
[----:B------:R-:W-:-:S04]  /*1a90*/  ISETP.NE.AND P0, PT, R9, 0x2, PT ;  /* 0x000000020900780c */ /* 0x000fc80003f05270 */
[----:B------:R-:W-:Y:S02]  /*1aa0*/  SEL R9, R9, RZ, P0 ;  /* 0x000000ff09097207 */ /* 0x000fe40000000000 */
[----:B--2---:R-:W-:-:S04]  /*1ab0*/  SEL R0, RZ, 0x1, P0 ;  /* 0x00000001ff007807 */ /* 0x004fc80000000000 */
[----:B------:R-:W-:-:S07]  /*1ac0*/  LOP3.LUT R8, R8, R0, RZ, 0x3c, !PT ;  /* 0x0000000008087212 */ /* 0x000fce00078e3cff */
.L_x_24:
[----:B------:R-:W-:Y:S01]  /*1ad0*/  UMOV UR6, 0x400 ;  /* 0x0000040000067882 */ /* 0x000fe20000000000 */
[----:B------:R-:W-:Y:S01]  /*1ae0*/  SHF.L.U32 R0, R12, 0x1f, RZ ;  /* 0x0000001f0c007819 */ /* 0x000fe200000006ff */
[----:B-1----:R-:W-:Y:S02]  /*1af0*/  ULEA UR6, UR45, UR6, 0x18 ;  /* 0x000000062d067291 */ /* 0x002fe4000f8ec0ff */
[----:B------:R-:W-:Y:S02]  /*1b00*/  UISETP.GE.U32.AND UP0, UPT, UR46, 0xff, UPT ;  /* 0x000000ff2e00788c */ /* 0x000fe4000bf06070 */
[----:B------:R-:W-:Y:S02]  /*1b10*/  ULEA UR4, UR5, UR6, 0x3 ;  /* 0x0000000605047291 */ /* 0x000fe4000f8e18ff */
[----:B------:R-:W-:Y:S02]  /*1b20*/  USHF.L.U32 UR11, UR20, 0x7, URZ ;  /* 0x00000007140b7899 */ /* 0x000fe400080006ff */
[----:B------:R-:W-:Y:S01]  /*1b30*/  ULEA UR35, UR16, UR44, 0x6 ;  /* 0x0000002c10237291 */ /* 0x000fe2000f8e30ff */
[----:B------:R-:W-:-:S04]  /*1b40*/  UMOV UR13, URZ ;  /* 0x000000ff000d7c82 */ /* 0x000fc80008000000 */
[----:B------:R1:W2:Y:S01]  /*1b50*/  SYNCS.PHASECHK.TRANS64.TRYWAIT P0, [UR4+0x40], R0 ;  /* 0x00004000ff0075a7 */ /* 0x0002a20008001104 */
[----:B------:R-:W-:Y:S06]  /*1b60*/  BRA.U !UP0, `(.L_x_26) ;  /* 0x0000000108bc7547 */ /* 0x000fec000b800000 */
[----:B------:R-:W-:Y:S01]  /*1b70*/  UMOV UR7, URZ ;  /* 0x000000ff00077c82 */ /* 0x000fe20008000000 */
[----:B------:R-:W-:-:S05]  /*1b80*/  UMOV UR4, UR5 ;  /* 0x0000000500047c82 */ /* 0x000fca0008000000 */
.L_x_32:
[----:B------:R-:W-:Y:S01]  /*1b90*/  ULEA UR33, UR4, UR6, 0x3 ;  /* 0x0000000604217291 */ /* 0x000fe2000f8e18ff */
[----:B--2---:R-:W-:Y:S01]  /*1ba0*/  @!P3 MOV R2, 0x6000 ;  /* 0x000060000002b802 */ /* 0x004fe20000000f00 */
[----:B--2-4-:R-:W-:Y:S10]  /*1bb0*/  @P0 BRA `(.L_x_27) ;  /* 0x00000000000c0947 */ /* 0x014ff40003800000 */
[----:B------:R-:W-:-:S04]  /*1bc0*/  SHF.L.U32 R3, R12, 0x1f, RZ ;  /* 0x0000001f0c037819 */ /* 0x000fc800000006ff */
[----:B------:R-:W2:Y:S02]  /*1bd0*/  SYNCS.PHASECHK.TRANS64.TRYWAIT P0, [UR33+0x40], R3 ;  /* 0x00004003ff0075a7 */ /* 0x000ea40008001121 */
[----:B--2---:R-:W-:Y:S05]  /*1be0*/  @!P0 BRA `(.L_x_28) ;  /* 0x0000006000508947 */ /* 0x004fea0003800000 */
.L_x_27:
[----:B------:R2:W-:Y:S01]  /*1bf0*/  @!P3 SYNCS.ARRIVE.TRANS64 RZ, [UR33], R2 ;  /* 0x00000002ffffb9a7 */ /* 0x0005e20008000021 */
[----:B------:R-:W-:-:S04]  /*1c00*/  ULOP3.LUT UR5, UR25, 0x2, URZ, 0xfc, !UPT ;  /* 0x0000000219057892 */ /* 0x000fc8000f8efcff */
[----:B------:R-:W-:-:S09]  /*1c10*/  UISETP.NE.AND UP0, UPT, UR5, 0x2, UPT ;  /* 0x000000020500788c */ /* 0x000fd2000bf05270 */
[----:B------:R-:W-:Y:S05]  /*1c20*/  BRA.U UP0, `(.L_x_29) ;  /* 0x0000000100047547 */ /* 0x000fea000b800000 */
[----:B------:R-:W-:Y:S05]  /*1c30*/  BPT.TRAP 0x1 ;  /* 0x000000040000795c */ /* 0x000fea0000300000 */
.L_x_29:
[----:B------:R-:W-:Y:S04]  /*1c40*/  BSSY.RECONVERGENT B0, `(.L_x_30) ;  /* 0x0000003000007945 */ /* 0x000fe80003800200 */
[----:B------:R-:W-:Y:S05]  /*1c50*/  @P2 BRA `(.L_x_31) ;  /* 0x0000000000042947 */ /* 0x000fea0003800000 */
[----:B------:R-:W-:Y:S05]  /*1c60*/  BPT.TRAP 0x1 ;  /* 0x000000040000795c */ /* 0x000fea0000300000 */
.L_x_31:
[----:B------:R-:W-:Y:S05]  /*1c70*/  BSYNC.RECONVERGENT B0 ;  /* 0x0000000000007941 */ /* 0x000fea0003800200 */
.L_x_30:
[----:B------:R-:W-:Y:S02]  /*1c80*/  UIADD3 UR5, UPT, UPT, UR4, 0x1, URZ ;  /* 0x0000000104057890 */ /* 0x000fe4000fffe0ff */
[----:B------:R-:W-:Y:S02]  /*1c90*/  ULEA UR32, UR4, UR24, 0xd ;  /* 0x0000001804207291 */ /* 0x000fe4000f8e68ff */
[----:B------:R-:W-:Y:S02]  /*1ca0*/  UISETP.NE.AND UP0, UPT, UR5, 0x8, UPT ;  /* 0x000000080500788c */ /* 0x000fe4000bf05270 */
[----:B------:R-:W-:Y:S02]  /*1cb0*/  UIADD3 UR16, UP1, UPT, UR28, 0x80, URZ ;  /* 0x000000801c107890 */ /* 0x000fe4000ff3e0ff */
[----:B------:R-:W-:Y:S02]  /*1cc0*/  USEL UR9, URZ, 0x1, UP0 ;  /* 0x00000001ff097887 */ /* 0x000fe40008000000 */
[----:B------:R-:W-:-:S02]  /*1cd0*/  USEL UR5, UR5, URZ, UP0 ;  /* 0x000000ff05057287 */ /* 0x000fc40008000000 */
[----:B------:R-:W-:Y:S02]  /*1ce0*/  UIADD3 UR14, UP0, UPT, UR28, 0x180, URZ ;  /* 0x000001801c0e7890 */ /* 0x000fe4000ff1e0ff */
[----:B------:R-:W-:Y:S01]  /*1cf0*/  ULEA UR8, UR5, UR6, 0x3 ;  /* 0x0000000605087291 */ /* 0x000fe2000f8e18ff */
[----:B------:R-:W-:Y:S01]  /*1d00*/  LOP3.LUT R12, R12, UR9, RZ, 0x3c, !PT ;  /* 0x000000090c0c7c12 */ /* 0x000fe2000f8e3cff */
[----:B------:R-:W-:Y:S02]  /*1d10*/  USHF.L.U32 UR34, UR7, 0x7, URZ ;  /* 0x0000000707227899 */ /* 0x000fe400080006ff */
[----:B------:R-:W-:Y:S01]  /*1d20*/  UIADD3.X UR17, UPT, UPT, URZ, UR29, URZ, UP1, !UPT ;  /* 0x0000001dff117290 */ /* 0x000fe20008ffe4ff */
[----:B-1----:R-:W-:Y:S01]  /*1d30*/  SHF.L.U32 R0, R12, 0x1f, RZ ;  /* 0x0000001f0c007819 */ /* 0x002fe200000006ff */
[----:B------:R-:W-:Y:S02]  /*1d40*/  UIADD3 UR32, UPT, UPT, UR6, 0x4400, UR32 ;  /* 0x0000440006207890 */ /* 0x000fe4000fffe020 */
[----:B------:R-:W-:Y:S01]  /*1d50*/  UIADD3.X UR15, UPT, UPT, URZ, UR29, URZ, UP0, !UPT ;  /* 0x0000001dff0f7290 */ /* 0x000fe200087fe4ff */
[----:B------:R3:W4:Y:S01]  /*1d60*/  SYNCS.PHASECHK.TRANS64.TRYWAIT P0, [UR8+0x40], R0 ;  /* 0x00004000ff0075a7 */ /* 0x0007220008001108 */
[----:B------:R-:W-:Y:S01]  /*1d70*/  ULEA UR8, UR4, UR6, 0xe ;  /* 0x0000000604087291 */ /* 0x000fe2000f8e70ff */
[----:B------:R-:W-:Y:S01]  /*1d80*/  UMOV UR13, 0xff0000 ;  /* 0x00ff0000000d7882 */ /* 0x000fe20000000000 */
[----:B------:R-:W-:-:S02]  /*1d90*/  UMOV UR18, 0x0 ;  /* 0x0000000000127882 */ /* 0x000fc40000000000 */
[----:B------:R-:W-:Y:S01]  /*1da0*/  UIADD3 UR8, UPT, UPT, UR8, 0x14400, URZ ;  /* 0x0001440008087890 */ /* 0x000fe2000fffe0ff */
[----:B------:R-:W-:Y:S01]  /*1db0*/  UMOV UR19, 0x10000000 ;  /* 0x1000000000137882 */ /* 0x000fe20000000000 */
[----:B------:R-:W-:Y:S01]  /*1dc0*/  UMOV UR12, UR36 ;  /* 0x00000024000c7c82 */ /* 0x000fe20008000000 */
[----:B------:R-:W-:Y:S01]  /*1dd0*/  UMOV UR9, UR33 ;  /* 0x0000002100097c82 */ /* 0x000fe20008000000 */
[----:B------:R-:W-:Y:S01]  /*1de0*/  UMOV UR10, UR34 ;  /* 0x00000022000a7c82 */ /* 0x000fe20008000000 */
[----:B------:R1:W-:Y:S01]  /*1df0*/  UTMALDG.3D.MULTICAST [UR32], [UR16], UR13, desc[UR18] ;  /* 0x00001220100073b4 */ /* 0x0003e2000801180d */
[----:B------:R-:W-:Y:S01]  /*1e00*/  UIADD3 UR7, UPT, UPT, UR7, 0x1, URZ ;  /* 0x0000000107077890 */ /* 0x000fe2000fffe0ff */
[----:B------:R-:W-:-:S03]  /*1e10*/  UMOV UR4, UR5 ;  /* 0x0000000500047c82 */ /* 0x000fc60008000000 */
[----:B------:R-:W-:Y:S01]  /*1e20*/  UISETP.NE.AND UP0, UPT, UR7, UR21, UPT ;  /* 0x000000150700728c */ /* 0x000fe2000bf05270 */
[----:B------:R3:W-:Y:S01]  /*1e30*/  UTMALDG.3D [UR8], [UR14], desc[UR18] ;  /* 0x000012080e0075b4 */ /* 0x0007e20008011000 */
[----:B-1----:R-:W-:-:S07]  /*1e40*/  UMOV UR13, UR21 ;  /* 0x00000015000d7c82 */ /* 0x002fce0008000000 */
[----:B---3--:R-:W-:Y:S05]  /*1e50*/  BRA.U UP0, `(.L_x_32) ;  /* 0xfffffffd004c7547 */ /* 0x008fea000b83ffff */
.L_x_26:
[----:B------:R-:W-:Y:S01]  /*1e60*/  ULEA UR4, UR5, UR6, 0x3 ;  /* 0x0000000605047291 */ /* 0x000fe2000f8e18ff */
[----:B-1----:R-:W-:Y:S01]  /*1e70*/  SHF.L.U32 R0, R12, 0x1f, RZ ;  /* 0x0000001f0c007819 */ /* 0x002fe200000006ff */
[----:B------:R-:W-:Y:S01]  /*1e80*/  @!P1 SYNCS.ARRIVE.TRANS64.A1T0 RZ, [UR6+0xa8], RZ ;  /* 0x0000a8ffffff99a7 */ /* 0x000fe20008100006 */
[----:B------:R-:W-:-:S06]  /*1e90*/  UISETP.GT.AND UP0, UPT, UR41, UR40, UPT ;  /* 0x000000282900728c */ /* 0x000fcc000bf04270 */
[----:B--2-4-:R1:W2:Y:S03]  /*1ea0*/  SYNCS.PHASECHK.TRANS64.TRYWAIT P0, [UR4+0x40], R0 ;  /* 0x00004000ff0075a7 */ /* 0x0142a60008001104 */
[----:B------:R-:W-:Y:S05]  /*1eb0*/  BRA.U !UP0, `(.L_x_33) ;  /* 0x0000000108c07547 */ /* 0x000fea000b800000 */
[----:B------:R-:W-:Y:S01]  /*1ec0*/  UIADD3 UR26, UPT, UPT, UR43, UR13, URZ ;  /* 0x0000000d2b1a7290 */ /* 0x000fe2000fffe0ff */
[----:B------:R-:W-:-:S11]  /*1ed0*/  UMOV UR4, UR5 ;  /* 0x0000000500047c82 */ /* 0x000fd60008000000 */
.L_x_39:
[----:B------:R-:W-:Y:S01]  /*1ee0*/  ULEA UR17, UR4, UR6, 0x3 ;  /* 0x0000000604117291 */ /* 0x000fe2000f8e18ff */
[----:B--2---:R-:W-:Y:S01]  /*1ef0*/  @!P3 MOV R2, 0x6000 ;  /* 0x000060000002b802 */ /* 0x004fe20000000f00 */
[----:B--2-4-:R-:W-:Y:S10]  /*1f00*/  @P0 BRA `(.L_x_34) ;  /* 0x00000000000c0947 */ /* 0x014ff40003800000 */
[----:B------:R-:W-:-:S04]  /*1f10*/  SHF.L.U32 R3, R12, 0x1f, RZ ;  /* 0x0000001f0c037819 */ /* 0x000fc800000006ff */
[----:B------:R-:W2:Y:S02]  /*1f20*/  SYNCS.PHASECHK.TRANS64.TRYWAIT P0, [UR17+0x40], R3 ;  /* 0x00004003ff0075a7 */ /* 0x000ea40008001111 */
[----:B--2---:R-:W-:Y:S05]  /*1f30*/  @!P0 BRA `(.L_x_35) ;  /* 0x0000005c00948947 */ /* 0x004fea0003800000 */
.L_x_34:
[----:B------:R2:W-:Y:S01]  /*1f40*/  @!P3 SYNCS.ARRIVE.TRANS64 RZ, [UR17], R2 ;  /* 0x00000002ffffb9a7 */ /* 0x0005e20008000011 */
[----:B------:R-:W-:-:S04]  /*1f50*/  ULOP3.LUT UR5, UR25, 0x2, URZ, 0xfc, !UPT ;  /* 0x0000000219057892 */ /* 0x000fc8000f8efcff */
[----:B------:R-:W-:-:S09]  /*1f60*/  UISETP.NE.AND UP0, UPT, UR5, 0x2, UPT ;  /* 0x000000020500788c */ /* 0x000fd2000bf05270 */
[----:B------:R-:W-:Y:S05]  /*1f70*/  BRA.U UP0, `(.L_x_36) ;  /* 0x0000000100047547 */ /* 0x000fea000b800000 */
[----:B------:R-:W-:Y:S05]  /*1f80*/  BPT.TRAP 0x1 ;  /* 0x000000040000795c */ /* 0x000fea0000300000 */
.L_x_36:
[----:B------:R-:W-:Y:S04]  /*1f90*/  BSSY.RECONVERGENT B0, `(.L_x_37) ;  /* 0x0000003000007945 */ /* 0x000fe80003800200 */
[----:B------:R-:W-:Y:S05]  /*1fa0*/  @P2 BRA `(.L_x_38) ;  /* 0x0000000000042947 */ /* 0x000fea0003800000 */
[----:B------:R-:W-:Y:S05]  /*1fb0*/  BPT.TRAP 0x1 ;  /* 0x000000040000795c */ /* 0x000fea0000300000 */
.L_x_38:
[----:B------:R-:W-:Y:S05]  /*1fc0*/  BSYNC.RECONVERGENT B0 ;  /* 0x0000000000007941 */ /* 0x000fea0003800200 */
.L_x_37:
[----:B------:R-:W-:Y:S02]  /*1fd0*/  UIADD3 UR5, UPT, UPT, UR4, 0x1, URZ ;  /* 0x0000000104057890 */ /* 0x000fe4000fffe0ff */
[----:B------:R-:W-:Y:S02]  /*1fe0*/  ULEA UR16, UR4, UR24, 0xd ;  /* 0x0000001804107291 */ /* 0x000fe4000f8e68ff */
[----:B------:R-:W-:Y:S02]  /*1ff0*/  UISETP.NE.AND UP0, UPT, UR5, 0x8, UPT ;  /* 0x000000080500788c */ /* 0x000fe4000bf05270 */
[----:B------:R-:W-:Y:S02]  /*2000*/  UIADD3 UR22, UP1, UPT, UR28, 0x80, URZ ;  /* 0x000000801c167890 */ /* 0x000fe4000ff3e0ff */
[----:B------:R-:W-:Y:S02]  /*2010*/  USEL UR8, URZ, 0x1, UP0 ;  /* 0x00000001ff087887 */ /* 0x000fe40008000000 */
[----:B------:R-:W-:-:S02]  /*2020*/  USEL UR5, UR5, URZ, UP0 ;  /* 0x000000ff05057287 */ /* 0x000fc40008000000 */
[----:B------:R-:W-:Y:S02]  /*2030*/  UIADD3 UR14, UP0, UPT, UR28, 0x180, URZ ;  /* 0x000001801c0e7890 */ /* 0x000fe4000ff1e0ff */
[----:B------:R-:W-:Y:S01]  /*2040*/  LOP3.LUT R12, R12, UR8, RZ, 0x3c, !PT ;  /* 0x000000080c0c7c12 */ /* 0x000fe2000f8e3cff */
[----:B------:R-:W-:Y:S02]  /*2050*/  ULEA UR7, UR5, UR6, 0x3 ;  /* 0x0000000605077291 */ /* 0x000fe4000f8e18ff */
[----:B------:R-:W-:Y:S01]  /*2060*/  ULEA UR8, UR4, UR6, 0xe ;  /* 0x0000000604087291 */ /* 0x000fe2000f8e70ff */
[----:B-1----:R-:W-:Y:S01]  /*2070*/  SHF.L.U32 R0, R12, 0x1f, RZ ;  /* 0x0000001f0c007819 */ /* 0x002fe200000006ff */
[----:B------:R-:W-:Y:S02]  /*2080*/  USHF.L.U32 UR18, UR13, 0x7, URZ ;  /* 0x000000070d127899 */ /* 0x000fe400080006ff */
[----:B------:R-:W-:Y:S02]  /*2090*/  UIADD3 UR16, UPT, UPT, UR6, 0x4400, UR16 ;  /* 0x0000440006107890 */ /* 0x000fe4000fffe010 */
[----:B------:R-:W-:Y:S01]  /*20a0*/  UIADD3.X UR23, UPT, UPT, URZ, UR29, URZ, UP1, !UPT ;  /* 0x0000001dff177290 */ /* 0x000fe20008ffe4ff */
[----:B------:R3:W4:Y:S01]  /*20b0*/  SYNCS.PHASECHK.TRANS64.TRYWAIT P0, [UR7+0x40], R0 ;  /* 0x00004000ff0075a7 */ /* 0x0007220008001107 */
[----:B------:R-:W-:-:S02]  /*20c0*/  UIADD3 UR8, UPT, UPT, UR8, 0x14400, URZ ;  /* 0x0001440008087890 */ /* 0x000fc4000fffe0ff */
[----:B------:R-:W-:Y:S01]  /*20d0*/  UIADD3.X UR15, UPT, UPT, URZ, UR29, URZ, UP0, !UPT ;  /* 0x0000001dff0f7290 */ /* 0x000fe200087fe4ff */
[----:B------:R-:W-:Y:S01]  /*20e0*/  UMOV UR7, 0xff0000 ;  /* 0x00ff000000077882 */ /* 0x000fe20000000000 */
[----:B------:R-:W-:Y:S01]  /*20f0*/  UMOV UR30, 0x0 ;  /* 0x00000000001e7882 */ /* 0x000fe20000000000 */
[----:B------:R-:W-:Y:S01]  /*2100*/  UMOV UR31, 0x10000000 ;  /* 0x10000000001f7882 */ /* 0x000fe20000000000 */
[----:B------:R-:W-:Y:S01]  /*2110*/  UMOV UR19, UR35 ;  /* 0x0000002300137c82 */ /* 0x000fe20008000000 */
[----:B------:R-:W-:Y:S01]  /*2120*/  UMOV UR20, UR36 ;  /* 0x0000002400147c82 */ /* 0x000fe20008000000 */
[----:B------:R-:W-:Y:S01]  /*2130*/  UMOV UR12, UR36 ;  /* 0x00000024000c7c82 */ /* 0x000fe20008000000 */
[----:B------:R-:W-:Y:S01]  /*2140*/  UMOV UR9, UR17 ;  /* 0x0000001100097c82 */ /* 0x000fe20008000000 */
[----:B------:R-:W-:Y:S01]  /*2150*/  UMOV UR10, UR18 ;  /* 0x00000012000a7c82 */ /* 0x000fe20008000000 */
[----:B------:R3:W-:Y:S01]  /*2160*/  UTMALDG.3D.MULTICAST [UR16], [UR22], UR7, desc[UR30] ;  /* 0x00001e10160073b4 */ /* 0x0007e20008011807 */
[----:B------:R-:W-:Y:S01]  /*2170*/  UIADD3 UR13, UPT, UPT, UR13, 0x1, URZ ;  /* 0x000000010d0d7890 */ /* 0x000fe2000fffe0ff */
[----:B------:R-:W-:-:S03]  /*2180*/  UMOV UR4, UR5 ;  /* 0x0000000500047c82 */ /* 0x000fc60008000000 */
[----:B------:R-:W-:Y:S01]  /*2190*/  UISETP.NE.AND UP0, UPT, UR13, UR26, UPT ;  /* 0x0000001a0d00728c */ /* 0x000fe2000bf05270 */
[----:B------:R3:W-:Y:S08]  /*21a0*/  UTMALDG.3D [UR8], [UR14], desc[UR30] ;  /* 0x00001e080e0075b4 */ /* 0x0007f00008011000 */
[----:B---3--:R-:W-:Y:S05]  /*21b0*/  BRA.U UP0, `(.L_x_39) ;  /* 0xfffffffd00487547 */ /* 0x008fea000b83ffff */
.L_x_33:
[C---:B------:R-:W-:Y:S01]  /*21c0*/  LEA R3, R11.reuse, UR6, 0x3 ;  /* 0x000000060b037c11 */ /* 0x040fe2000f8e18ff */
[----:B------:R-:W-:Y:S01]  /*21d0*/  NOP ;  /* 0x0000000000007918 */ /* 0x000fe20000000000 */
[----:B-1----:R-:W-:Y:S02]  /*21e0*/  SHF.L.U32 R0, R10, 0x1f, RZ ;  /* 0x0000001f0a007819 */ /* 0x002fe400000006ff */
[----:B------:R-:W-:Y:S02]  /*21f0*/  LEA R4, R11, UR6, 0x4 ;  /* 0x000000060b047c11 */ /* 0x000fe4000f8e20ff */
[----:B--2-4-:R-:W1:Y:S02]  /*2200*/  SYNCS.PHASECHK.TRANS64.TRYWAIT P0, [R3+URZ+0xb0], R0 ;  /* 0x0000b000030075a7 */ /* 0x014e6400080011ff */
[----:B-1----:R-:W-:Y:S05]  /*2210*/  @!P0 BRA `(.L_x_40) ;  /* 0x0000005800f48947 */ /* 0x002fea0003800000 */
.L_x_120:
[----:B------:R-:W2:Y:S01]  /*2220*/  LDS.128 R4, [R4+0x140] ;  /* 0x0001400004047984 */ /* 0x000ea20000000c00 */
[----:B------:R-:W-:Y:S01]  /*2230*/  UISETP.GE.AND UP0, UPT, UR42, 0x1, UPT ;  /* 0x000000012a00788c */ /* 0x000fe2000bf06270 */
[----:B------:R-:W-:Y:S01]  /*2240*/  @!PT LDS RZ, [RZ] ;  /* 0x00000000fffff984 */ /* 0x000fe20000000800 */
[----:B------:R-:W-:Y:S01]  /*2250*/  @!PT LDS RZ, [RZ] ;  /* 0x00000000fffff984 */ /* 0x000fe20000000800 */
[----:B------:R-:W-:Y:S01]  /*2260*/  @!PT LDS RZ, [RZ] ;  /* 0x00000000fffff984 */ /* 0x000fe20000000800 */
[----:B------:R-:W-:Y:S01]  /*2270*/  @!PT LDS RZ, [RZ] ;  /* 0x00000000fffff984 */ /* 0x000fe20000000800 */
[----:B------:R3:W-:Y:S06]  /*2280*/  MEMBAR.ALL.CTA ;  /* 0x0000000000007992 */ /* 0x0007ec0000008000 */
[----:B---3--:R-:W3:Y:S01]  /*2290*/  FENCE.VIEW.ASYNC.S ;  /* 0x00000000000073c6 */ /* 0x008ee20000000000 */
[----:B--2---:R-:W-:-:S13]  /*22a0*/  LOP3.LUT P0, RZ, R6, 0x1, RZ, 0xc0, !PT ;  /* 0x0000000106ff7812 */ /* 0x004fda000780c0ff */
[----:B---3--:R-:W-:Y:S01]  /*22b0*/  VOTEU.ANY UP1, P0 ;  /* 0x0000000000ff7886 */ /* 0x008fe20000020100 */
[----:B------:R-:W-:-:S13]  /*22c0*/  PLOP3.LUT P0, PT, PT, PT, UP1, 0x80, 0x8 ;  /* 0x000000000008781c */ /* 0x000fda0003f0f018 */
[----:B-1----:R-:W-:Y:S02]  /*22d0*/  @P0 LOP3.LUT R0, R5, 0xffff, RZ, 0xc0, !PT ;  /* 0x0000ffff05000812 */ /* 0x002fe400078ec0ff */
[----:B------:R-:W-:Y:S02]  /*22e0*/  @P0 MOV R2, R4 ;  /* 0x0000000400020202 */ /* 0x000fe40000000f00 */
[----:B------:R-:W-:Y:S01]  /*22f0*/  @P0 R2UR UR7, R0 ;  /* 0x00000000000702ca */ /* 0x000fe200000e0000 */
[----:B------:R-:W-:Y:S01]  /*2300*/  VIADD R0, R3, 0xc0 ;  /* 0x000000c003007836 */ /* 0x000fe20000000000 */
[----:B------:R-:W-:Y:S02]  /*2310*/  @P0 SHF.R.U32.HI R4, RZ, 0x10, R5 ;  /* 0x00000010ff040819 */ /* 0x000fe40000011605 */
[----:B------:R-:W-:Y:S02]  /*2320*/  @P0 R2UR UR8, R2 ;  /* 0x00000000020802ca */ /* 0x000fe400000e0000 */
[----:B------:R-:W-:-:S02]  /*2330*/  PRMT R0, RZ, 0x654, R0 ;  /* 0x00000654ff007816 */ /* 0x000fc40000000000 */
[----:B------:R-:W-:Y:S02]  /*2340*/  @P0 R2UR UR4, R4 ;  /* 0x00000000040402ca */ /* 0x000fe400000e0000 */
[----:B------:R1:W-:Y:S03]  /*2350*/  SYNCS.ARRIVE.TRANS64.RED.A1T0 RZ, [R0+URZ], RZ ;  /* 0x000000ff00ff79a7 */ /* 0x0003e600081004ff */
[----:B------:R-:W-:-:S04]  /*2360*/  @UP1 UMOV UR27, UR7 ;  /* 0x00000007001b1c82 */ /* 0x000fc80008000000 */
[----:B------:R-:W-:-:S04]  /*2370*/  @UP1 UMOV UR37, UR8 ;  /* 0x0000000800251c82 */ /* 0x000fc80008000000 */
[----:B------:R-:W-:Y:S01]  /*2380*/  @UP1 UMOV UR36, UR4 ;  /* 0x0000000400241c82 */ /* 0x000fe20008000000 */
[----:B------:R-:W-:Y:S05]  /*2390*/  BRA.U !UP0, `(.L_x_41) ;  /* 0x0000000108d47547 */ /* 0x000fea000b800000 */
[----:B------:R-:W2:Y:S01]  /*23a0*/  LDCU.128 UR12, c[0x0][0xb10] ;  /* 0x00016200ff0c77ac */ /* 0x000ea20008000c00 */
[----:B------:R-:W3:Y:S01]  /*23b0*/  LDCU UR26, c[0x0][0xb20] ;  /* 0x00016400ff1a77ac */ /* 0x000ee20008000800 */
[----:B------:R-:W4:Y:S01]  /*23c0*/  LDCU UR20, c[0x0][0xb0c] ;  /* 0x00016180ff1477ac */ /* 0x000f220008000800 */
[----:B------:R-:W1:Y:S01]  /*23d0*/  LDCU.64 UR10, c[0x0][0xb28] ;  /* 0x00016500ff0a77ac */ /* 0x000e620008000a00 */
[----:B------:R-:W-:Y:S02]  /*23e0*/  UISETP.NE.AND UP3, UPT, UR42, 0x1, UPT ;  /* 0x000000012a00788c */ /* 0x000fe4000bf65270 */
[----:B--2---:R-:W-:Y:S02]  /*23f0*/  UIMAD.WIDE.U32 UR16, UR38, UR15, URZ ;  /* 0x0000000f261072a5 */ /* 0x004fe4000f8e00ff */
[----:B------:R-:W-:Y:S02]  /*2400*/  UIMAD.WIDE.U32 UR8, UR39, UR12, URZ ;  /* 0x0000000c270872a5 */ /* 0x000fe4000f8e00ff */
[----:B------:R-:W-:-:S02]  /*2410*/  UISETP.NE.AND UP0, UPT, UR14, 0x1, UPT ;  /* 0x000000010e00788c */ /* 0x000fc4000bf05270 */
[----:B------:R-:W-:Y:S01]  /*2420*/  UIMAD.WIDE.U32 UR22, UR27, UR15, URZ ;  /* 0x0000000f1b1672a5 */ /* 0x000fe2000f8e00ff */
[----:B------:R-:W-:Y:S02]  /*2430*/  UMOV UR16, UR17 ;  /* 0x0000001100107c82 */ /* 0x000fe40008000000 */
[----:B------:R-:W-:Y:S01]  /*2440*/  UMOV UR8, UR9 ;  /* 0x0000000900087c82 */ /* 0x000fe20008000000 */
[----:B---3--:R-:W-:Y:S02]  /*2450*/  USHF.R.U32.HI UR16, URZ, UR26, UR16 ;  /* 0x0000001aff107299 */ /* 0x008fe40008011610 */
[----:B----4-:R-:W-:Y:S02]  /*2460*/  UISETP.NE.AND UP2, UPT, UR20, 0x1, UPT ;  /* 0x000000011400788c */ /* 0x010fe4000bf45270 */
[----:B------:R-:W-:Y:S02]  /*2470*/  USHF.R.U32.HI UR8, URZ, UR13, UR8 ;  /* 0x0000000dff087299 */ /* 0x000fe40008011608 */
[----:B------:R-:W-:-:S02]  /*2480*/  USEL UR7, UR38, UR16, !UP0 ;  /* 0x0000001026077287 */ /* 0x000fc4000c000000 */
[----:B------:R-:W-:Y:S02]  /*2490*/  USEL UR8, UR39, UR8, !UP2 ;  /* 0x0000000827087287 */ /* 0x000fe4000d000000 */
[----:B-1----:R-:W-:Y:S01]  /*24a0*/  UIMAD.WIDE.U32 UR16, UR7, UR10, URZ ;  /* 0x0000000a071072a5 */ /* 0x002fe2000f8e00ff */
[----:B------:R-:W-:Y:S01]  /*24b0*/  UMOV UR4, UR23 ;  /* 0x0000001700047c82 */ /* 0x000fe20008000000 */
[----:B------:R-:W-:Y:S02]  /*24c0*/  UIMAD.WIDE.U32 UR18, UR37, UR12, URZ ;  /* 0x0000000c251272a5 */ /* 0x000fe4000f8e00ff */
[----:B------:R-:W-:-:S03]  /*24d0*/  UIMAD.WIDE.U32 UR22, UR8, UR10, URZ ;  /* 0x0000000a081672a5 */ /* 0x000fc6000f8e00ff */
[----:B------:R-:W-:Y:S01]  /*24e0*/  UMOV UR16, UR17 ;  /* 0x0000001100107c82 */ /* 0x000fe20008000000 */
[----:B------:R-:W-:Y:S02]  /*24f0*/  USHF.R.U32.HI UR4, URZ, UR26, UR4 ;  /* 0x0000001aff047299 */ /* 0x000fe40008011604 */
[----:B------:R-:W-:Y:S01]  /*2500*/  @UP3 USHF.R.U32.HI UR7, URZ, UR11, UR16 ;  /* 0x0000000bff073299 */ /* 0x000fe20008011610 */
[----:B------:R-:W-:Y:S01]  /*2510*/  UMOV UR18, UR19 ;  /* 0x0000001300127c82 */ /* 0x000fe20008000000 */
[----:B------:R-:W-:Y:S01]  /*2520*/  UMOV UR22, UR23 ;  /* 0x0000001700167c82 */ /* 0x000fe20008000000 */
[----:B------:R-:W-:Y:S02]  /*2530*/  USHF.R.U32.HI UR13, URZ, UR13, UR18 ;  /* 0x0000000dff0d7299 */ /* 0x000fe40008011612 */
[----:B------:R-:W-:Y:S02]  /*2540*/  USEL UR4, UR27, UR4, !UP0 ;  /* 0x000000041b047287 */ /* 0x000fe4000c000000 */
[----:B------:R-:W-:-:S02]  /*2550*/  @UP3 USHF.R.U32.HI UR8, URZ, UR11, UR22 ;  /* 0x0000000bff083299 */ /* 0x000fc40008011616 */
[----:B------:R-:W-:Y:S02]  /*2560*/  UIMAD UR9, UR42, UR7, URZ ;  /* 0x000000072a0972a4 */ /* 0x000fe4000f8e02ff */
[----:B------:R-:W-:Y:S02]  /*2570*/  USEL UR7, UR37, UR13, !UP2 ;  /* 0x0000000d25077287 */ /* 0x000fe4000d000000 */
[----:B------:R-:W-:Y:S02]  /*2580*/  UIMAD UR12, UR42, UR8, URZ ;  /* 0x000000082a0c72a4 */ /* 0x000fe4000f8e02ff */
[----:B------:R-:W-:Y:S02]  /*2590*/  UISETP.GE.AND UP0, UPT, UR4, UR9, UPT ;  /* 0x000000090400728c */ /* 0x000fe4000bf06270 */
[----:B------:R-:W-:Y:S02]  /*25a0*/  UIMAD.WIDE.U32 UR16, UR4, UR10, URZ ;  /* 0x0000000a041072a5 */ /* 0x000fe4000f8e00ff */
[----:B------:R-:W-:-:S02]  /*25b0*/  UISETP.GE.OR UP0, UPT, UR7, UR12, UP0 ;  /* 0x0000000c0700728c */ /* 0x000fc40008706670 */
        /* <DEDUP_REMOVED lines=19> */
.L_x_41:
[----:B------:R-:W2:Y:S02]  /*26f0*/  LDCU UR4, c[0x0][0xb30] ;  /* 0x00016600ff0477ac */ /* 0x000ea40008000800 */
[----:B--2---:R-:W-:-:S09]  /*2700*/  UISETP.NE.AND UP0, UPT, UR4, 0x1, UPT ;  /* 0x000000010400788c */ /* 0x004fd2000bf05270 */
[----:B------:R-:W-:Y:S05]  /*2710*/  BRA.U UP0, `(.L_x_42) ;  /* 0x0000000100447547 */ /* 0x000fea000b800000 */
[----:B------:R-:W2:Y:S01]  /*2720*/  LDCU.128 UR12, c[0x0][0xb10] ;  /* 0x00016200ff0c77ac */ /* 0x000ea20008000c00 */
[----:B------:R-:W3:Y:S01]  /*2730*/  LDCU UR16, c[0x0][0xb0c] ;  /* 0x00016180ff1077ac */ /* 0x000ee20008000800 */
[----:B------:R-:W4:Y:S01]  /*2740*/  LDCU UR17, c[0x0][0xb20] ;  /* 0x00016400ff1177ac */ /* 0x000f220008000800 */
[----:B--2---:R-:W-:Y:S02]  /*2750*/  UIMAD.WIDE.U32 UR10, UR37, UR12, URZ ;  /* 0x0000000c250a72a5 */ /* 0x004fe4000f8e00ff */
[----:B------:R-:W-:Y:S02]  /*2760*/  UIMAD.WIDE.U32 UR8, UR27, UR15, URZ ;  /* 0x0000000f1b0872a5 */ /* 0x000fe4000f8e00ff */
[----:B---3--:R-:W-:Y:S02]  /*2770*/  UISETP.NE.AND UP2, UPT, UR16, 0x1, UPT ;  /* 0x000000011000788c */ /* 0x008fe4000bf45270 */
[----:B------:R-:W-:Y:S01]  /*2780*/  UISETP.NE.AND UP0, UPT, UR14, 0x1, UPT ;  /* 0x000000010e00788c */ /* 0x000fe2000bf05270 */
[----:B------:R-:W-:-:S02]  /*2790*/  UMOV UR7, UR11 ;  /* 0x0000000b00077c82 */ /* 0x000fc40008000000 */
[----:B------:R-:W-:Y:S01]  /*27a0*/  UMOV UR4, UR9 ;  /* 0x0000000900047c82 */ /* 0x000fe20008000000 */
[----:B------:R-:W-:Y:S02]  /*27b0*/  USHF.R.U32.HI UR7, URZ, UR13, UR7 ;  /* 0x0000000dff077299 */ /* 0x000fe40008011607 */
[----:B----4-:R-:W-:Y:S02]  /*27c0*/  USHF.R.U32.HI UR4, URZ, UR17, UR4 ;  /* 0x00000011ff047299 */ /* 0x010fe40008011604 */
[----:B------:R-:W-:Y:S02]  /*27d0*/  USEL UR7, UR37, UR7, !UP2 ;  /* 0x0000000725077287 */ /* 0x000fe4000d000000 */
[----:B------:R-:W-:-:S04]  /*27e0*/  USEL UR4, UR27, UR4, !UP0 ;  /* 0x000000041b047287 */ /* 0x000fc8000c000000 */
[----:B------:R-:W-:Y:S02]  /*27f0*/  UIADD3 UR8, UPT, UPT, UR7, -UR4, URZ ;  /* 0x8000000407087290 */ /* 0x000fe4000fffe0ff */
[----:B------:R-:W-:Y:S02]  /*2800*/  UIADD3 UR4, UPT, UPT, -UR7, UR4, URZ ;  /* 0x0000000407047290 */ /* 0x000fe4000fffe1ff */
[----:B------:R-:W-:Y:S02]  /*2810*/  UIMAD UR27, UR8, UR14, UR27 ;  /* 0x0000000e081b72a4 */ /* 0x000fe4000f8e021b */
[----:B------:R-:W-:-:S12]  /*2820*/  UIMAD UR37, UR4, UR16, UR37 ;  /* 0x00000010042572a4 */ /* 0x000fd8000f8e0225 */
.L_x_42:
[----:B------:R-:W-:Y:S01]  /*2830*/  VIADD R11, R11, 0x1 ;  /* 0x000000010b0b7836 */ /* 0x000fe20000000000 */
[----:B------:R-:W-:Y:S01]  /*2840*/  R2UR UR4, R76 ;  /* 0x000000004c0472ca */ /* 0x000fe200000e0000 */
[----:B------:R-:W-:Y:S01]  /*2850*/  UIADD3 UR20, UPT, UPT, UR27, UR63, URZ ;  /* 0x0000003f1b147290 */ /* 0x000fe2000fffe0ff */
[----:B------:R-:W-:Y:S02]  /*2860*/  PLOP3.LUT P1, PT, PT, PT, PT, 0x80, 0x8 ;  /* 0x000000000008781c */ /* 0x000fe40003f2f070 */
[----:B------:R-:W-:-:S04]  /*2870*/  ISETP.NE.AND P0, PT, R11, 0x2, PT ;  /* 0x000000020b00780c */ /* 0x000fc80003f05270 */
[----:B-1----:R-:W-:Y:S02]  /*2880*/  SEL R0, RZ, 0x1, P0 ;  /* 0x00000001ff007807 */ /* 0x002fe40000000000 */
[----:B------:R-:W-:Y:S02]  /*2890*/  SEL R11, R11, RZ, P0 ;  /* 0x000000ff0b0b7207 */ /* 0x000fe40000000000 */
[----:B------:R-:W-:Y:S01]  /*28a0*/  LOP3.LUT R10, R10, R0, RZ, 0x3c, !PT ;  /* 0x000000000a0a7212 */ /* 0x000fe200078e3cff */
[----:B------:R-:W-:Y:S01]  /*28b0*/  UIADD3 UR16, UPT, UPT, UR37, UR4, URZ ;  /* 0x0000000425107290 */ /* 0x000fe2000fffe0ff */
[----:B------:R-:W-:Y:S11]  /*28c0*/  BRA.U UP1, `(.L_x_43) ;  /* 0xfffffff101407547 */ /* 0x000ff6000b83ffff */
[----:B------:R-:W-:Y:S01]  /*28d0*/  UIADD3 UR7, UPT, UPT, UR6, 0x40, URZ ;  /* 0x0000004006077890 */ /* 0x000fe2000fffe0ff */
[----:B------:R-:W-:-:S03]  /*28e0*/  SHF.L.U32 R2, R12, 0x1f, RZ ;  /* 0x0000001f0c027819 */ /* 0x000fc600000006ff */
[----:B------:R-:W-:-:S09]  /*28f0*/  ULEA UR4, UR5, UR7, 0x3 ;  /* 0x0000000705047291 */ /* 0x000fd2000f8e18ff */
[----:B------:R-:W1:Y:S02]  /*2900*/  SYNCS.PHASECHK.TRANS64.TRYWAIT P0, [UR4], R2 ;  /* 0x00000002ff0075a7 */ /* 0x000e640008001104 */
[----:B-1----:R-:W-:Y:S05]  /*2910*/  @!P0 BRA `(.L_x_44) ;  /* 0x0000005400488947 */ /* 0x002fea0003800000 */
.L_x_122:
[----:B------:R-:W-:-:S04]  /*2920*/  UIADD3 UR4, UPT, UPT, UR5, 0x1, URZ ;  /* 0x0000000105047890 */ /* 0x000fc8000fffe0ff */
[----:B------:R-:W-:-:S04]  /*2930*/  UISETP.NE.AND UP0, UPT, UR4, 0x8, UPT ;  /* 0x000000080400788c */ /* 0x000fc8000bf05270 */
[----:B------:R-:W-:Y:S02]  /*2940*/  USEL UR6, URZ, 0x1, UP0 ;  /* 0x00000001ff067887 */ /* 0x000fe40008000000 */
[----:B------:R-:W-:-:S04]  /*2950*/  USEL UR4, UR4, URZ, UP0 ;  /* 0x000000ff04047287 */ /* 0x000fc80008000000 */
[----:B------:R-:W-:Y:S01]  /*2960*/  ULEA UR5, UR4, UR7, 0x3 ;  /* 0x0000000704057291 */ /* 0x000fe2000f8e18ff */
[----:B-1----:R-:W-:-:S04]  /*2970*/  LOP3.LUT R2, R12, UR6, RZ, 0x3c, !PT ;  /* 0x000000060c027c12 */ /* 0x002fc8000f8e3cff */
[----:B------:R-:W-:-:S04]  /*2980*/  SHF.L.U32 R3, R2, 0x1f, RZ ;  /* 0x0000001f02037819 */ /* 0x000fc800000006ff */
[----:B------:R-:W1:Y:S02]  /*2990*/  SYNCS.PHASECHK.TRANS64.TRYWAIT P0, [UR5], R3 ;  /* 0x00000003ff0075a7 */ /* 0x000e640008001105 */
[----:B-1----:R-:W-:Y:S05]  /*29a0*/  @!P0 BRA `(.L_x_45) ;  /* 0x00000054003c8947 */ /* 0x002fea0003800000 */
.L_x_124:
[----:B------:R-:W-:-:S04]  /*29b0*/  UIADD3 UR4, UPT, UPT, UR4, 0x1, URZ ;  /* 0x0000000104047890 */ /* 0x000fc8000fffe0ff */
[----:B------:R-:W-:-:S04]  /*29c0*/  UISETP.NE.AND UP0, UPT, UR4, 0x8, UPT ;  /* 0x000000080400788c */ /* 0x000fc8000bf05270 */
[----:B------:R-:W-:Y:S02]  /*29d0*/  USEL UR6, URZ, 0x1, UP0 ;  /* 0x00000001ff067887 */ /* 0x000fe40008000000 */
[----:B------:R-:W-:-:S04]  /*29e0*/  USEL UR4, UR4, URZ, UP0 ;  /* 0x000000ff04047287 */ /* 0x000fc80008000000 */
[----:B------:R-:W-:Y:S01]  /*29f0*/  ULEA UR5, UR4, UR7, 0x3 ;  /* 0x0000000704057291 */ /* 0x000fe2000f8e18ff */
[----:B------:R-:W-:-:S04]  /*2a00*/  LOP3.LUT R2, R2, UR6, RZ, 0x3c, !PT ;  /* 0x0000000602027c12 */ /* 0x000fc8000f8e3cff */
[----:B-1----:R-:W-:-:S04]  /*2a10*/  SHF.L.U32 R3, R2, 0x1f, RZ ;  /* 0x0000001f02037819 */ /* 0x002fc800000006ff */
[----:B------:R-:W1:Y:S02]  /*2a20*/  SYNCS.PHASECHK.TRANS64.TRYWAIT P0, [UR5], R3 ;  /* 0x00000003ff0075a7 */ /* 0x000e640008001105 */
[----:B-1----:R-:W-:Y:S05]  /*2a30*/  @!P0 BRA `(.L_x_46) ;  /* 0x0000005400308947 */ /* 0x002fea0003800000 */
.L_x_126:
        /* <DEDUP_REMOVED lines=9> */
.L_x_128:
        /* <DEDUP_REMOVED lines=9> */
.L_x_130:
        /* <DEDUP_REMOVED lines=9> */
.L_x_132:
        /* <DEDUP_REMOVED lines=9> */
.L_x_134:
[----:B------:R-:W-:-:S04]  /*2c80*/  UIADD3 UR4, UPT, UPT, UR4, 0x1, URZ ;  /* 0x0000000104047890 */ /* 0x000fc8000fffe0ff */
[----:B------:R-:W-:-:S04]  /*2c90*/  UISETP.NE.AND UP0, UPT, UR4, 0x8, UPT ;  /* 0x000000080400788c */ /* 0x000fc8000bf05270 */
[----:B------:R-:W-:Y:S02]  /*2ca0*/  USEL UR5, URZ, 0x1, UP0 ;  /* 0x00000001ff057887 */ /* 0x000fe40008000000 */
[----:B------:R-:W-:-:S04]  /*2cb0*/  USEL UR4, UR4, URZ, UP0 ;  /* 0x000000ff04047287 */ /* 0x000fc80008000000 */
[----:B------:R-:W-:Y:S01]  /*2cc0*/  ULEA UR4, UR4, UR7, 0x3 ;  /* 0x0000000704047291 */ /* 0x000fe2000f8e18ff */
[----:B------:R-:W-:-:S04]  /*2cd0*/  LOP3.LUT R2, R2, UR5, RZ, 0x3c, !PT ;  /* 0x0000000502027c12 */ /* 0x000fc8000f8e3cff */
[----:B------:R-:W-:Y:S01]  /*2ce0*/  SHF.L.U32 R2, R2, 0x1f, RZ ;  /* 0x0000001f02027819 */ /* 0x000fe200000006ff */
[----:B-1----:R-:W-:-:S07]  /*2cf0*/  IMAD.U32 R0, RZ, RZ, UR4 ;  /* 0x00000004ff007e24 */ /* 0x002fce000f8e00ff */
.L_x_51:
[----:B-1----:R1:W2:Y:S02]  /*2d00*/  SYNCS.PHASECHK.TRANS64.TRYWAIT P0, [R0+URZ], R2 ;  /* 0x00000002000075a7 */ /* 0x0022a400080011ff */
[----:B--2---:R-:W-:Y:S05]  /*2d10*/  @!P0 NANOSLEEP.SYNCS 0x989680 ;  /* 0x009896800000895d */ /* 0x004fea0003900000 */
[----:B------:R-:W2:Y:S02]  /*2d20*/  @!P0 SYNCS.PHASECHK.TRANS64 P0, [R0+URZ], R2 ;  /* 0x00000002000085a7 */ /* 0x000ea400080010ff */
[----:B--2---:R-:W-:Y:S05]  /*2d30*/  @P0 EXIT ;  /* 0x000000000000094d */ /* 0x004fea0003800000 */
[----:B------:R-:W-:Y:S05]  /*2d40*/  BRA `(.L_x_51) ;  /* 0xfffffffc00ec7947 */ /* 0x000fea000383ffff */
.L_x_23:
[----:B------:R-:W-:-:S04]  /*2d50*/  UISETP.NE.AND UP0, UPT, UR45, URZ, UPT ;  /* 0x000000ff2d00728c */ /* 0x000fc8000bf05270 */
[----:B------:R-:W-:-:S09]  /*2d60*/  UISETP.NE.OR UP0, UPT, UR17, 0x1, UP0 ;  /* 0x000000011100788c */ /* 0x000fd20008705670 */
[----:B------:R-:W-:Y:S05]  /*2d70*/  BRA.U UP0, `(.L_x_52) ;  /* 0x0000000500487547 */ /* 0x000fea000b800000 */
[----:B------:R-:W-:Y:S01]  /*2d80*/  ISETP.GE.U32.AND P2, PT, R0, 0x8, PT ;  /* 0x000000080000780c */ /* 0x000fe20003f46070 */
[----:B------:R-:W-:Y:S01]  /*2d90*/  IMAD.MOV.U32 R12, RZ, RZ, 0x1 ;  /* 0x00000001ff0c7424 */ /* 0x000fe200078e00ff */
[----:B------:R-:W-:Y:S02]  /*2da0*/  CS2R R10, SRZ ;  /* 0x00000000000a7805 */ /* 0x000fe4000001ff00 */
[----:B------:R-:W-:Y:S01]  /*2db0*/  CS2R R8, SRZ ;  /* 0x0000000000087805 */ /* 0x000fe2000001ff00 */
[----:B------:R-:W-:Y:S01]  /*2dc0*/  UMOV UR6, 0x400 ;  /* 0x0000040000067882 */ /* 0x000fe20000000000 */
[----:B------:R-:W-:Y:S01]  /*2dd0*/  UMOV UR5, URZ ;  /* 0x000000ff00057c82 */ /* 0x000fe20008000000 */
[----:B------:R-:W-:-:S12]  /*2de0*/  ULEA UR6, UR45, UR6, 0x18 ;  /* 0x000000062d067291 */ /* 0x000fd8000f8ec0ff */
.L_x_56:
[----:B------:R-:W-:Y:S02]  /*2df0*/  LEA R2, R8, UR6, 0x3 ;  /* 0x0000000608027c11 */ /* 0x000fe4000f8e18ff */
[----:B------:R-:W-:-:S03]  /*2e00*/  SHF.L.U32 R4, R9, 0x1f, RZ ;  /* 0x0000001f09047819 */ /* 0x000fc600000006ff */
[----:B------:R-:W-:Y:S01]  /*2e10*/  VIADD R5, R2, 0x120 ;  /* 0x0000012002057836 */ /* 0x000fe20000000000 */
[----:B------:R-:W1:Y:S02]  /*2e20*/  SYNCS.PHASECHK.TRANS64.TRYWAIT P0, [R2+URZ+0x110], R4 ;  /* 0x00011004020075a7 */ /* 0x000e6400080011ff */
[----:B-1----:R-:W-:Y:S05]  /*2e30*/  @!P0 BRA `(.L_x_53) ;  /* 0x0000005000a88947 */ /* 0x002fea0003800000 */
.L_x_135:
[----:B------:R-:W-:Y:S01]  /*2e40*/  ULEA UR4, UR5, UR6, 0x3 ;  /* 0x0000000605047291 */ /* 0x000fe2000f8e18ff */
[----:B-1----:R-:W-:Y:S01]  /*2e50*/  PRMT R2, RZ, 0x654, R5 ;  /* 0x00000654ff027816 */ /* 0x002fe20000000005 */
[----:B------:R-:W-:Y:S01]  /*2e60*/  @!P2 IMAD.MOV.U32 R4, RZ, RZ, 0x10 ;  /* 0x00000010ff04a424 */ /* 0x000fe200078e00ff */
[----:B------:R-:W-:Y:S01]  /*2e70*/  SHF.L.U32 R5, R12, 0x1f, RZ ;  /* 0x0000001f0c057819 */ /* 0x000fe200000006ff */
[----:B------:R-:W-:Y:S01]  /*2e80*/  UIADD3 UR7, UPT, UPT, UR4, 0xb0, URZ ;  /* 0x000000b004077890 */ /* 0x000fe2000fffe0ff */
[----:B------:R1:W-:Y:S05]  /*2e90*/  SYNCS.ARRIVE.TRANS64.RED.A1T0 RZ, [R2+URZ], RZ ;  /* 0x000000ff02ff79a7 */ /* 0x0003ea00081004ff */
[----:B------:R-:W-:Y:S01]  /*2ea0*/  IMAD.U32 R6, RZ, RZ, UR7 ;  /* 0x00000007ff067e24 */ /* 0x000fe2000f8e00ff */
[----:B------:R-:W2:Y:S04]  /*2eb0*/  SYNCS.PHASECHK.TRANS64.TRYWAIT P0, [UR4+0xc0], R5 ;  /* 0x0000c005ff0075a7 */ /* 0x000ea80008001104 */
[----:B------:R-:W-:Y:S01]  /*2ec0*/  PRMT R6, R0, 0x654, R6 ;  /* 0x0000065400067816 */ /* 0x000fe20000000006 */
[----:B-12---:R-:W-:Y:S06]  /*2ed0*/  @!P0 BRA `(.L_x_54) ;  /* 0x0000005000948947 */ /* 0x006fec0003800000 */
.L_x_137:
[----:B------:R-:W-:Y:S01]  /*2ee0*/  ULEA UR8, UR5, UR6, 0x4 ;  /* 0x0000000605087291 */ /* 0x000fe2000f8e20ff */
[----:B------:R-:W-:Y:S01]  /*2ef0*/  SEL R3, R6, R3, !P2 ;  /* 0x0000000306037207 */ /* 0x000fe20005000000 */
[----:B------:R-:W-:Y:S01]  /*2f00*/  UIADD3 UR9, UPT, UPT, UR4, 0xb0, URZ ;  /* 0x000000b004097890 */ /* 0x000fe2000fffe0ff */
[----:B-1----:R-:W-:Y:S01]  /*2f10*/  LEA R2, R11, UR6, 0x3 ;  /* 0x000000060b027c11 */ /* 0x002fe2000f8e18ff */
[----:B------:R-:W-:Y:S01]  /*2f20*/  UIADD3 UR8, UPT, UPT, UR8, 0x140, URZ ;  /* 0x0000014008087890 */ /* 0x000fe2000fffe0ff */
[----:B------:R1:W-:Y:S01]  /*2f30*/  @!P2 SYNCS.ARRIVE.TRANS64.RED RZ, [R3+URZ], R4 ;  /* 0x0000000403ffa9a7 */ /* 0x0003e200080004ff */
[----:B------:R-:W-:Y:S01]  /*2f40*/  UIADD3 UR4, UPT, UPT, UR5, 0x1, URZ ;  /* 0x0000000105047890 */ /* 0x000fe2000fffe0ff */
[----:B------:R-:W-:-:S03]  /*2f50*/  VIADD R8, R8, 0x1 ;  /* 0x0000000108087836 */ /* 0x000fc60000000000 */
[----:B------:R-:W-:Y:S02]  /*2f60*/  UISETP.NE.AND UP0, UPT, UR4, 0x2, UPT ;  /* 0x000000020400788c */ /* 0x000fe4000bf05270 */
[----:B------:R-:W-:Y:S01]  /*2f70*/  ISETP.NE.AND P0, PT, R8, 0x2, PT ;  /* 0x000000020800780c */ /* 0x000fe20003f05270 */
[----:B------:R-:W-:Y:S06]  /*2f80*/  UGETNEXTWORKID.BROADCAST [UR8], [UR9] ;  /* 0x00000000080073ca */ /* 0x000fec0008000100 */
[----:B------:R-:W-:Y:S02]  /*2f90*/  USEL UR7, URZ, 0x1, UP0 ;  /* 0x00000001ff077887 */ /* 0x000fe40008000000 */
[----:B------:R-:W-:-:S04]  /*2fa0*/  USEL UR5, UR4, URZ, UP0 ;  /* 0x000000ff04057287 */ /* 0x000fc80008000000 */
[----:B------:R-:W-:Y:S02]  /*2fb0*/  LOP3.LUT R12, R12, UR7, RZ, 0x3c, !PT ;  /* 0x000000070c0c7c12 */ /* 0x000fe4000f8e3cff */
[----:B-1----:R-:W-:-:S04]  /*2fc0*/  SHF.L.U32 R4, R10, 0x1f, RZ ;  /* 0x0000001f0a047819 */ /* 0x002fc800000006ff */
[----:B------:R-:W1:Y:S02]  /*2fd0*/  SYNCS.PHASECHK.TRANS64.TRYWAIT P1, [R2+URZ+0xb0], R4 ;  /* 0x0000b004020075a7 */ /* 0x000e6400080211ff */
[----:B-1----:R-:W-:Y:S05]  /*2fe0*/  @!P1 BRA `(.L_x_55) ;  /* 0x0000005000689947 */ /* 0x002fea0003800000 */
.L_x_138:
[C---:B-1----:R-:W-:Y:S01]  /*2ff0*/  LEA R4, R11.reuse, UR6, 0x4 ;  /* 0x000000060b047c11 */ /* 0x042fe2000f8e20ff */
[----:B------:R-:W-:Y:S01]  /*3000*/  VIADD R2, R2, 0xc0 ;  /* 0x000000c002027836 */ /* 0x000fe20000000000 */
[----:B------:R-:W-:Y:S01]  /*3010*/  SEL R8, R8, RZ, P0 ;  /* 0x000000ff08087207 */ /* 0x000fe20000000000 */
[----:B------:R-:W-:-:S03]  /*3020*/  VIADD R11, R11, 0x1 ;  /* 0x000000010b0b7836 */ /* 0x000fc60000000000 */
[----:B------:R-:W1:Y:S01]  /*3030*/  LDS.128 R4, [R4+0x140] ;  /* 0x0001400004047984 */ /* 0x000e620000000c00 */
[----:B------:R-:W-:Y:S02]  /*3040*/  PRMT R2, RZ, 0x654, R2 ;  /* 0x00000654ff027816 */ /* 0x000fe40000000002 */
[C---:B------:R-:W-:Y:S01]  /*3050*/  ISETP.NE.AND P1, PT, R11.reuse, 0x2, PT ;  /* 0x000000020b00780c */ /* 0x040fe20003f25270 */
[----:B------:R-:W-:Y:S01]  /*3060*/  @!PT LDS RZ, [RZ] ;  /* 0x00000000fffff984 */ /* 0x000fe20000000800 */
[----:B------:R-:W-:Y:S01]  /*3070*/  @!PT LDS RZ, [RZ] ;  /* 0x00000000fffff984 */ /* 0x000fe20000000800 */
[----:B------:R-:W-:Y:S01]  /*3080*/  @!PT LDS RZ, [RZ] ;  /* 0x00000000fffff984 */ /* 0x000fe20000000800 */
[----:B------:R-:W-:Y:S01]  /*3090*/  @!PT LDS RZ, [RZ] ;  /* 0x00000000fffff984 */ /* 0x000fe20000000800 */
[----:B------:R2:W-:Y:S06]  /*30a0*/  MEMBAR.ALL.CTA ;  /* 0x0000000000007992 */ /* 0x0005ec0000008000 */
[----:B--2---:R-:W2:Y:S01]  /*30b0*/  FENCE.VIEW.ASYNC.S ;  /* 0x00000000000073c6 */ /* 0x004ea20000000000 */
[----:B------:R-:W-:Y:S01]  /*30c0*/  SEL R11, R11, RZ, P1 ;  /* 0x000000ff0b0b7207 */ /* 0x000fe20000800000 */
[----:B--2---:R2:W-:Y:S01]  /*30d0*/  SYNCS.ARRIVE.TRANS64.RED.A1T0 RZ, [R2+URZ], RZ ;  /* 0x000000ff02ff79a7 */ /* 0x0045e200081004ff */
[----:B-1----:R-:W-:-:S02]  /*30e0*/  LOP3.LUT P3, RZ, R6, 0x1, RZ, 0xc0, !PT ;  /* 0x0000000106ff7812 */ /* 0x002fc4000786c0ff */
[----:B------:R-:W-:-:S04]  /*30f0*/  SEL R4, RZ, 0x1, P1 ;  /* 0x00000001ff047807 */ /* 0x000fc80000800000 */
[----:B------:R-:W-:Y:S02]  /*3100*/  LOP3.LUT R10, R10, R4, RZ, 0x3c, !PT ;  /* 0x000000040a0a7212 */ /* 0x000fe400078e3cff */
[----:B--2---:R-:W-:-:S04]  /*3110*/  SEL R2, RZ, 0x1, P0 ;  /* 0x00000001ff027807 */ /* 0x004fc80000000000 */
[----:B------:R-:W-:Y:S01]  /*3120*/  LOP3.LUT R9, R9, R2, RZ, 0x3c, !PT ;  /* 0x0000000209097212 */ /* 0x000fe200078e3cff */
[----:B------:R-:W-:Y:S06]  /*3130*/  @P3 BRA `(.L_x_56) ;  /* 0xfffffffc002c3947 */ /* 0x000fec000383ffff */
[----:B------:R-:W-:Y:S01]  /*3140*/  ULEA UR4, UR5, UR6, 0x3 ;  /* 0x0000000605047291 */ /* 0x000fe2000f8e18ff */
[----:B------:R-:W-:-:S08]  /*3150*/  SHF.L.U32 R2, R12, 0x1f, RZ ;  /* 0x0000001f0c027819 */ /* 0x000fd000000006ff */
[----:B------:R-:W1:Y:S02]  /*3160*/  SYNCS.PHASECHK.TRANS64 P0, [UR4+0xc0], R2 ;  /* 0x0000c002ff0075a7 */ /* 0x000e640008001004 */
[----:B-1----:R-:W-:Y:S05]  /*3170*/  @P0 BRA `(.L_x_57) ;  /* 0x0000000000080947 */ /* 0x002fea0003800000 */
[----:B------:R-:W1:Y:S02]  /*3180*/  SYNCS.PHASECHK.TRANS64.TRYWAIT P0, [UR4+0xc0], R2 ;  /* 0x0000c002ff0075a7 */ /* 0x000e640008001104 */
[----:B-1----:R-:W-:Y:S05]  /*3190*/  @!P0 BRA `(.L_x_58) ;  /* 0x0000005000108947 */ /* 0x002fea0003800000 */
.L_x_57:
[----:B------:R-:W-:-:S04]  /*31a0*/  UIADD3 UR7, UPT, UPT, UR5, 0x1, URZ ;  /* 0x0000000105077890 */ /* 0x000fc8000fffe0ff */
[----:B------:R-:W-:-:S04]  /*31b0*/  UISETP.NE.AND UP0, UPT, UR7, 0x2, UPT ;  /* 0x000000020700788c */ /* 0x000fc8000bf05270 */
[----:B------:R-:W-:Y:S02]  /*31c0*/  USEL UR8, URZ, 0x1, UP0 ;  /* 0x00000001ff087887 */ /* 0x000fe40008000000 */
[----:B------:R-:W-:-:S04]  /*31d0*/  USEL UR7, UR7, URZ, UP0 ;  /* 0x000000ff07077287 */ /* 0x000fc80008000000 */
[----:B------:R-:W-:Y:S01]  /*31e0*/  ULEA UR7, UR7, UR6, 0x3 ;  /* 0x0000000607077291 */ /* 0x000fe2000f8e18ff */
[----:B-1----:R-:W-:-:S04]  /*31f0*/  LOP3.LUT R2, R12, UR8, RZ, 0x3c, !PT ;  /* 0x000000080c027c12 */ /* 0x002fc8000f8e3cff */
[----:B------:R-:W-:-:S04]  /*3200*/  SHF.L.U32 R0, R2, 0x1f, RZ ;  /* 0x0000001f02007819 */ /* 0x000fc800000006ff */
[----:B------:R-:W1:Y:S02]  /*3210*/  SYNCS.PHASECHK.TRANS64 P0, [UR7+0xc0], R0 ;  /* 0x0000c000ff0075a7 */ /* 0x000e640008001007 */
[----:B-1----:R-:W-:Y:S05]  /*3220*/  @P0 EXIT ;  /* 0x000000000000094d */ /* 0x002fea0003800000 */
[----:B------:R-:W-:Y:S02]  /*3230*/  SHF.L.U32 R2, R2, 0x1f, RZ ;  /* 0x0000001f02027819 */ /* 0x000fe400000006ff */
[----:B------:R-:W-:-:S07]  /*3240*/  MOV R0, UR7 ;  /* 0x0000000700007c02 */ /* 0x000fce0008000f00 */
.L_x_59:
[----:B-1----:R1:W2:Y:S02]  /*3250*/  SYNCS.PHASECHK.TRANS64.TRYWAIT P0, [R0+URZ+0xc0], R2 ;  /* 0x0000c002000075a7 */ /* 0x0022a400080011ff */
[----:B--2---:R-:W-:Y:S05]  /*3260*/  @!P0 NANOSLEEP.SYNCS 0x989680 ;  /* 0x009896800000895d */ /* 0x004fea0003900000 */
[----:B------:R-:W2:Y:S02]  /*3270*/  @!P0 SYNCS.PHASECHK.TRANS64 P0, [R0+URZ+0xc0], R2 ;  /* 0x0000c002000085a7 */ /* 0x000ea400080010ff */
[----:B--2---:R-:W-:Y:S05]  /*3280*/  @P0 EXIT ;  /* 0x000000000000094d */ /* 0x004fea0003800000 */
[----:B------:R-:W-:Y:S05]  /*3290*/  BRA `(.L_x_59) ;  /* 0xfffffffc00ec7947 */ /* 0x000fea000383ffff */
.L_x_52:
[----:B------:R-:W-:Y:S05]  /*32a0*/  BRA.U UP4, `(.L_x_60) ;  /* 0x0000000d04d47547 */ /* 0x000fea000b800000 */
[----:B------:R-:W-:Y:S01]  /*32b0*/  UMOV UR4, 0x40 ;  /* 0x0000004000047882 */ /* 0x000fe20000000000 */
[----:B------:R-:W-:Y:S01]  /*32c0*/  NOP ;  /* 0x0000000000007918 */ /* 0x000fe20000000000 */
[----:B------:R-:W-:Y:S01]  /*32d0*/  ULEA UR5, UR45, UR4, 0x18 ;  /* 0x000000042d057291 */ /* 0x000fe2000f8ec0ff */
[----:B------:R-:W-:Y:S02]  /*32e0*/  UMOV UR6, 0x400 ;  /* 0x0000040000067882 */ /* 0x000fe40000000000 */
[----:B------:R-:W-:-:S06]  /*32f0*/  ULEA UR6, UR45, UR6, 0x18 ;  /* 0x000000062d067291 */ /* 0x000fcc000f8ec0ff */
[----:B------:R-:W1:Y:S02]  /*3300*/  LDS.U8 R0, [UR5+0x1c] ;  /* 0x00001c05ff007984 */ /* 0x000e640008000000 */
[----:B-1----:R-:W-:-:S13]  /*3310*/  ISETP.NE.AND P0, PT, R0, RZ, PT ;  /* 0x000000ff0000720c */ /* 0x002fda0003f05270 */
[----:B------:R-:W-:Y:S05]  /*3320*/  @P0 BRA `(.L_x_61) ;  /* 0x0000000000580947 */ /* 0x000fea0003800000 */
[----:B------:R-:W-:-:S13]  /*3330*/  ELECT P0, URZ, PT ;  /* 0x0000000000ff782f */ /* 0x000fda0003800000 */
[----:B------:R-:W-:Y:S05]  /*3340*/  @!P0 BRA `(.L_x_62) ;  /* 0x0000000000608947 */ /* 0x000fea0003800000 */
[----:B------:R-:W-:Y:S01]  /*3350*/  UMOV UR4, 0x10 ;  /* 0x0000001000047882 */ /* 0x000fe20000000000 */
[----:B------:R-:W-:Y:S01]  /*3360*/  HFMA2 R0, -RZ, RZ, 0, 5.9604644775390625e-08 ;  /* 0x00000001ff007431 */ /* 0x000fe200000001ff */
[----:B------:R-:W-:-:S03]  /*3370*/  MOV R3, 0xffff ;  /* 0x0000ffff00037802 */ /* 0x000fc60000000f00 */
[----:B------:R-:W-:Y:S04]  /*3380*/  DEPBAR.LE SB1, 0x36 ;  /* 0x00009d800000791a */ /* 0x000fe80000000000 */
[----:B------:R-:W1:Y:S02]  /*3390*/  UTCATOMSWS.FIND_AND_SET.ALIGN UP0, UR4, UR4 ;  /* 0x00000004000475e3 */ /* 0x000e640008000800 */
[----:B-1----:R-:W-:Y:S01]  /*33a0*/  MOV R4, UR4 ;  /* 0x0000000400047c02 */ /* 0x002fe20008000f00 */
[----:B------:R-:W-:Y:S06]  /*33b0*/  BRA.U UP0, `(.L_x_63) ;  /* 0x0000000100187547 */ /* 0x000fec000b800000 */
.L_x_64:
[----:B------:R-:W-:Y:S05]  /*33c0*/  NANOSLEEP 0x64 ;  /* 0x000000640000795d */ /* 0x000fea0003800000 */
[----:B------:R-:W-:-:S05]  /*33d0*/  UMOV UR4, 0x10 ;  /* 0x0000001000047882 */ /* 0x000fca0000000000 */
[----:B------:R-:W-:Y:S04]  /*33e0*/  DEPBAR.LE SB1, 0x36 ;  /* 0x00009d800000791a */ /* 0x000fe80000000000 */
[----:B------:R-:W1:Y:S02]  /*33f0*/  UTCATOMSWS.FIND_AND_SET.ALIGN UP0, UR4, UR4 ;  /* 0x00000004000475e3 */ /* 0x000e640008000800 */
[----:B-1----:R-:W-:Y:S01]  /*3400*/  MOV R4, UR4 ;  /* 0x0000000400047c02 */ /* 0x002fe20008000f00 */
[----:B------:R-:W-:Y:S05]  /*3410*/  BRA.U !UP0, `(.L_x_64) ;  /* 0xfffffffd08e87547 */ /* 0x000fea000b83ffff */
.L_x_63:
[-C--:B------:R-:W-:Y:S02]  /*3420*/  SHF.L.U32 R3, R3, R4.reuse, RZ ;  /* 0x0000000403037219 */ /* 0x080fe400000006ff */
[----:B------:R-:W-:Y:S01]  /*3430*/  SHF.L.U32 R0, R0, R4, RZ ;  /* 0x0000000400007219 */ /* 0x000fe200000006ff */
[----:B------:R-:W-:Y:S02]  /*3440*/  IMAD.SHL.U32 R4, R4, 0x20, RZ ;  /* 0x0000002004047824 */ /* 0x000fe400078e00ff */
[----:B------:R1:W-:Y:S04]  /*3450*/  ATOMS.OR RZ, [UR5+0x14], R3 ;  /* 0x00001403ffff798c */ /* 0x0003e8000b000005 */
[----:B------:R1:W-:Y:S04]  /*3460*/  ATOMS.OR RZ, [UR5+0x18], R0 ;  /* 0x00001800ffff798c */ /* 0x0003e8000b000005 */
[----:B------:R1:W-:Y:S01]  /*3470*/  STS [UR6+0x160], R4 ;  /* 0x00016004ff007988 */ /* 0x0003e20008000806 */
[----:B------:R-:W-:Y:S05]  /*3480*/  BRA `(.L_x_62) ;  /* 0x0000000000107947 */ /* 0x000fea0003800000 */
.L_x_61:
[----:B------:R-:W-:Y:S02]  /*3490*/  MOV R0, 0xffffffff ;  /* 0xffffffff00007802 */ /* 0x000fe40000000f00 */
[----:B------:R-:W-:-:S03]  /*34a0*/  MOV R4, 0x34d0 ;  /* 0x000034d000047802 */ /* 0x000fc60000000f00 */
[----:B------:R1:W-:Y:S04]  /*34b0*/  STS [UR6+0x160], R0 ;  /* 0x00016000ff007988 */ /* 0x0003e80008000806 */
[----:B-1---5:R-:W-:Y:S05]  /*34c0*/  CALL.REL.NOINC `($__internal_1_$__cuda_sm10x_tcgen05_guardrail_trap_phase_invalid_during_alloc) ;  /* 0x0000005000d07944 */ /* 0x022fea0003c00000 */
.L_x_62:
[----:B------:R-:W-:Y:S05]  /*34d0*/  WARPSYNC.ALL ;  /* 0x0000000000007948 */ /* 0x000fea0003800000 */
[----:B------:R-:W2:Y:S01]  /*34e0*/  S2UR UR4, SR_CgaCtaId ;  /* 0x00000000000479c3 */ /* 0x000ea20000008800 */
[----:B------:R-:W-:Y:S01]  /*34f0*/  UMOV UR26, 0x400 ;  /* 0x00000400001a7882 */ /* 0x000fe20000000000 */
[----:B------:R-:W-:-:S06]  /*3500*/  NOP ;  /* 0x0000000000007918 */ /* 0x000fcc0000000000 */
[----:B------:R-:W-:Y:S06]  /*3510*/  BAR.ARV 0x6, 0xa0 ;  /* 0x0182800000007b1d */ /* 0x000fec0000002000 */
[----:B------:R-:W3:Y:S01]  /*3520*/  LDCU UR5, c[0x0][0x38c] ;  /* 0x00007180ff0577ac */ /* 0x000ee20008000800 */
[----:B------:R-:W-:Y:S01]  /*3530*/  LOP3.LUT R2, R2, 0xffff, RZ, 0xc0, !PT ;  /* 0x0000ffff02027812 */ /* 0x000fe200078ec0ff */
[----:B------:R-:W-:Y:S01]  /*3540*/  IMAD.MOV.U32 R11, RZ, RZ, 0x1 ;  /* 0x00000001ff0b7424 */ /* 0x000fe200078e00ff */
[----:B------:R-:W-:Y:S01]  /*3550*/  CS2R R8, SRZ ;  /* 0x0000000000087805 */ /* 0x000fe2000001ff00 */
[----:B------:R-:W4:Y:S01]  /*3560*/  LDCU UR7, c[0x0][0x38c] ;  /* 0x00007180ff0777ac */ /* 0x000f220008000800 */
[----:B------:R-:W-:Y:S01]  /*3570*/  R2UR UR27, R2 ;  /* 0x00000000021b72ca */ /* 0x000fe200000e0000 */
[----:B------:R-:W-:Y:S01]  /*3580*/  IMAD.MOV.U32 R10, RZ, RZ, RZ ;  /* 0x000000ffff0a7224 */ /* 0x000fe200078e00ff */
[----:B------:R-:W-:Y:S01]  /*3590*/  UMOV UR30, URZ ;  /* 0x000000ff001e7c82 */ /* 0x000fe20008000000 */
[----:B------:R-:W-:Y:S01]  /*35a0*/  UMOV UR24, URZ ;  /* 0x000000ff00187c82 */ /* 0x000fe20008000000 */
[----:B--2---:R-:W-:Y:S01]  /*35b0*/  ULEA UR26, UR4, UR26, 0x18 ;  /* 0x0000001a041a7291 */ /* 0x004fe2000f8ec0ff */
[----:B------:R-:W-:Y:S01]  /*35c0*/  UMOV UR38, 0x0 ;  /* 0x0000000000267882 */ /* 0x000fe20000000000 */
[----:B------:R-:W-:-:S02]  /*35d0*/  UMOV UR39, 0x42004a0 ;  /* 0x042004a000277882 */ /* 0x000fc40000000000 */
[----:B------:R-:W-:Y:S02]  /*35e0*/  UIADD3 UR4, UPT, UPT, UR26, 0x4400, URZ ;  /* 0x000044001a047890 */ /* 0x000fe4000fffe0ff */
[----:B------:R-:W-:Y:S02]  /*35f0*/  UIADD3 UR6, UPT, UPT, UR26, 0x14400, URZ ;  /* 0x000144001a067890 */ /* 0x000fe4000fffe0ff */
[----:B---3--:R-:W-:Y:S01]  /*3600*/  UIADD3 UR5, UPT, UPT, UR5, 0x7f, URZ ;  /* 0x0000007f05057890 */ /* 0x008fe2000fffe0ff */
[----:B-1----:R-:W1:Y:S01]  /*3610*/  LDS R0, [UR26+0x160] ;  /* 0x0001601aff007984 */ /* 0x002e620008000800 */
[----:B------:R-:W-:Y:S01]  /*3620*/  UMOV UR36, 0x0 ;  /* 0x0000000000247882 */ /* 0x000fe20000000000 */
[----:B------:R-:W-:Y:S01]  /*3630*/  UMOV UR37, 0x42004a0 ;  /* 0x042004a000257882 */ /* 0x000fe20000000000 */
[----:B------:R-:W-:Y:S02]  /*3640*/  USHF.R.S32.HI UR40, URZ, 0x1f, UR5 ;  /* 0x0000001fff287899 */ /* 0x000fe40008011405 */
[----:B----4-:R-:W-:-:S02]  /*3650*/  UISETP.GE.AND UP4, UPT, UR7, 0x1, UPT ;  /* 0x000000010700788c */ /* 0x010fc4000bf86270 */
[----:B------:R-:W-:Y:S02]  /*3660*/  ULEA.HI UR40, UR40, UR5, URZ, 0x7 ;  /* 0x0000000528287291 */ /* 0x000fe4000f8f38ff */
[----:B------:R-:W-:Y:S02]  /*3670*/  USHF.R.U32.HI UR5, URZ, 0x4, UR4 ;  /* 0x00000004ff057899 */ /* 0x000fe40008011604 */
[----:B------:R-:W-:Y:S02]  /*3680*/  USHF.R.S32.HI UR40, URZ, 0x7, UR40 ;  /* 0x00000007ff287899 */ /* 0x000fe40008011428 */
[----:B------:R-:W-:Y:S02]  /*3690*/  USHF.R.U32.HI UR4, URZ, 0x4, UR6 ;  /* 0x00000004ff047899 */ /* 0x000fe40008011606 */
[----:B------:R-:W-:Y:S02]  /*36a0*/  UISETP.LT.AND UP0, UPT, UR40, 0x1, UPT ;  /* 0x000000012800788c */ /* 0x000fe4000bf01270 */
[----:B------:R-:W-:-:S02]  /*36b0*/  ULOP3.LUT UR5, UR5, 0x3fff, URZ, 0xc0, !UPT ;  /* 0x00003fff05057892 */ /* 0x000fc4000f8ec0ff */
[----:B------:R-:W-:Y:S02]  /*36c0*/  ULOP3.LUT UR4, UR4, 0x3fff, URZ, 0xc0, !UPT ;  /* 0x00003fff04047892 */ /* 0x000fe4000f8ec0ff */
[----:B------:R-:W-:Y:S02]  /*36d0*/  USEL UR41, UR40, 0x1, !UP0 ;  /* 0x0000000128297887 */ /* 0x000fe4000c000000 */
[----:B------:R-:W-:Y:S02]  /*36e0*/  ULOP3.LUT UR28, UR5, 0x10000, URZ, 0xfc, !UPT ;  /* 0x00010000051c7892 */ /* 0x000fe4000f8efcff */
[----:B------:R-:W-:Y:S02]  /*36f0*/  ULOP3.LUT UR29, UR4, 0x10000, URZ, 0xfc, !UPT ;  /* 0x00010000041d7892 */ /* 0x000fe4000f8efcff */
[----:B------:R-:W-:Y:S01]  /*3700*/  UIADD3 UR41, UPT, UPT, -UR41, URZ, URZ ;  /* 0x000000ff29297290 */ /* 0x000fe2000fffe1ff */
[----:B------:R-:W-:Y:S01]  /*3710*/  UMOV UR34, 0x0 ;  /* 0x0000000000227882 */ /* 0x000fe20000000000 */
[----:B------:R-:W-:Y:S01]  /*3720*/  UMOV UR35, 0x42004a0 ;  /* 0x042004a000237882 */ /* 0x000fe20000000000 */
[----:B------:R-:W-:Y:S01]  /*3730*/  UMOV UR32, 0x0 ;  /* 0x0000000000207882 */ /* 0x000fe20000000000 */
[----:B------:R-:W-:Y:S01]  /*3740*/  UMOV UR33, 0x42004a0 ;  /* 0x042004a000217882 */ /* 0x000fe20000000000 */
[----:B-1----:R-:W-:-:S15]  /*3750*/  R2UR UR42, R0 ;  /* 0x00000000002a72ca */ /* 0x002fde00000e0000 */
.L_x_71:
[----:B------:R-:W-:Y:S02]  /*3760*/  LEA R0, R10, UR26, 0x3 ;  /* 0x0000001a0a007c11 */ /* 0x000fe4000f8e18ff */
[----:B------:R-:W-:Y:S02]  /*3770*/  SHF.L.U32 R2, R9, 0x1f, RZ ;  /* 0x0000001f09027819 */ /* 0x000fe400000006ff */
[----:B------:R-:W-:Y:S01]  /*3780*/  PLOP3.LUT P0, PT, PT, PT, UP4, 0x80, 0x8 ;  /* 0x000000000008781c */ /* 0x000fe20003f0f048 */
[----:B------:R-:W-:Y:S01]  /*3790*/  VIADD R3, R0, 0xc0 ;  /* 0x000000c000037836 */ /* 0x000fe20000000000 */
[----:B-1----:R-:W1:Y:S02]  /*37a0*/  SYNCS.PHASECHK.TRANS64.TRYWAIT P1, [R0+URZ+0xb0], R2 ;  /* 0x0000b002000075a7 */ /* 0x002e6400080211ff */
[----:B-1-3--:R-:W-:Y:S09]  /*37b0*/  @!P1 BRA `(.L_x_65) ;  /* 0x0000004800a09947 */ /* 0x00aff20003800000 */
.L_x_140:
[----:B------:R-:W-:Y:S01]  /*37c0*/  LEA R4, R10, UR26, 0x4 ;  /* 0x0000001a0a047c11 */ /* 0x000fe2000f8e20ff */
[----:B------:R-:W-:Y:S01]  /*37d0*/  @UP4 ULEA UR4, UR24, UR26, 0x3 ;  /* 0x0000001a18044291 */ /* 0x000fe2000f8e18ff */
[----:B------:R-:W-:Y:S01]  /*37e0*/  PLOP3.LUT P2, PT, PT, PT, PT, 0x80, 0x8 ;  /* 0x000000000008781c */ /* 0x000fe20003f4f070 */
[----:B------:R-:W-:Y:S01]  /*37f0*/  ULEA UR31, UR30, UR26, 0x3 ;  /* 0x0000001a1e1f7291 */ /* 0x000fe2000f8e18ff */
[----:B------:R-:W-:Y:S02]  /*3800*/  PRMT R3, RZ, 0x654, R3 ;  /* 0x00000654ff037816 */ /* 0x000fe40000000003 */
[----:B------:R-:W2:Y:S01]  /*3810*/  LDS.128 R4, [R4+0x140] ;  /* 0x0001400004047984 */ /* 0x000ea20000000c00 */
[----:B-1----:R-:W-:Y:S02]  /*3820*/  @P0 SHF.L.U32 R2, R8, 0x1f, RZ ;  /* 0x0000001f08020819 */ /* 0x002fe400000006ff */
[----:B------:R-:W-:Y:S01]  /*3830*/  SHF.L.U32 R0, R11, 0x1f, RZ ;  /* 0x0000001f0b007819 */ /* 0x000fe200000006ff */
[----:B------:R-:W-:Y:S01]  /*3840*/  @!PT LDS RZ, [RZ] ;  /* 0x00000000fffff984 */ /* 0x000fe20000000800 */
[----:B------:R-:W-:Y:S01]  /*3850*/  @!PT LDS RZ, [RZ] ;  /* 0x00000000fffff984 */ /* 0x000fe20000000800 */
[----:B------:R-:W-:Y:S01]  /*3860*/  @!PT LDS RZ, [RZ] ;  /* 0x00000000fffff984 */ /* 0x000fe20000000800 */
[----:B------:R-:W-:Y:S01]  /*3870*/  @!PT LDS RZ, [RZ] ;  /* 0x00000000fffff984 */ /* 0x000fe20000000800 */
[----:B------:R1:W-:Y:S06]  /*3880*/  MEMBAR.ALL.CTA ;  /* 0x0000000000007992 */ /* 0x0003ec0000008000 */
[----:B-1----:R-:W1:Y:S02]  /*3890*/  FENCE.VIEW.ASYNC.S ;  /* 0x00000000000073c6 */ /* 0x002e640000000000 */
[----:B-1----:R1:W-:Y:S01]  /*38a0*/  SYNCS.ARRIVE.TRANS64.RED.A1T0 RZ, [R3+URZ], RZ ;  /* 0x000000ff03ff79a7 */ /* 0x0023e200081004ff */
[----:B------:R1:W3:Y:S01]  /*38b0*/  @P0 SYNCS.PHASECHK.TRANS64.TRYWAIT P2, [UR4], R2 ;  /* 0x00000002ff0005a7 */ /* 0x0002e20008041104 */
[----:B------:R-:W-:Y:S01]  /*38c0*/  ULEA.HI UR4, UR30, UR30, URZ, 0x1 ;  /* 0x0000001e1e047291 */ /* 0x000fe2000f8f08ff */
[----:B--2---:R-:W-:-:S03]  /*38d0*/  LOP3.LUT P1, RZ, R6, 0x1, RZ, 0xc0, !PT ;  /* 0x0000000106ff7812 */ /* 0x004fc6000782c0ff */
[----:B------:R-:W-:Y:S02]  /*38e0*/  USHF.L.U32 UR11, UR4, 0x6, URZ ;  /* 0x00000006040b7899 */ /* 0x000fe400080006ff */
[----:B------:R-:W-:Y:S02]  /*38f0*/  ULOP3.LUT UR4, UR4, 0xffe, URZ, 0xc0, !UPT ;  /* 0x00000ffe04047892 */ /* 0x000fe4000f8ec0ff */
[----:B------:R-:W-:Y:S02]  /*3900*/  ULOP3.LUT UR11, UR11, 0xffffff80, URZ, 0xc0, !UPT ;  /* 0xffffff800b0b7892 */ /* 0x000fe4000f8ec0ff */
[----:B------:R-:W-:Y:S02]  /*3910*/  UIADD3 UR4, UPT, UPT, -UR4, UR30, URZ ;  /* 0x0000001e04047290 */ /* 0x000fe4000fffe1ff */
[----:B------:R-:W-:Y:S01]  /*3920*/  UIADD3 UR11, UPT, UPT, UR42, UR11, URZ ;  /* 0x0000000b2a0b7290 */ /* 0x000fe2000fffe0ff */
[----:B------:R-:W2:Y:S03]  /*3930*/  SYNCS.PHASECHK.TRANS64.TRYWAIT P0, [UR31+0xf0], R0 ;  /* 0x0000f000ff0075a7 */ /* 0x000ea6000800111f */
[----:B------:R-:W-:Y:S01]  /*3940*/  ULEA UR11, UR4, UR11, 0x14 ;  /* 0x0000000b040b7291 */ /* 0x000fe2000f8ea0ff */
[----:B-123--:R-:W-:Y:S11]  /*3950*/  @!P0 BRA `(.L_x_66) ;  /* 0x00000048004c8947 */ /* 0x00eff60003800000 */
.L_x_142:
[----:B------:R-:W-:Y:S01]  /*3960*/  IADD3 R10, PT, PT, R10, 0x1, RZ ;  /* 0x000000010a0a7810 */ /* 0x000fe20007ffe0ff */
[----:B------:R-:W-:Y:S06]  /*3970*/  BRA.U !UP4, `(.L_x_67) ;  /* 0x000000010cc07547 */ /* 0x000fec000b800000 */
[----:B------:R-:W-:Y:S01]  /*3980*/  UPLOP3.LUT UP2, UPT, UPT, UPT, UPT, 0x40, 0x4 ;  /* 0x000000000004789c */ /* 0x000fe20003f4e870 */
[----:B------:R-:W-:Y:S01]  /*3990*/  UMOV UR23, UR41 ;  /* 0x0000002900177c82 */ /* 0x000fe20008000000 */
[----:B------:R-:W-:Y:S01]  /*39a0*/  UMOV UR22, UR40 ;  /* 0x0000002800167c82 */ /* 0x000fe20008000000 */
[----:B------:R-:W-:-:S08]  /*39b0*/  UMOV UR10, UR24 ;  /* 0x00000018000a7c82 */ /* 0x000fd00008000000 */
.L_x_70:
[----:B------:R-:W-:Y:S02]  /*39c0*/  UIADD3 UR23, UPT, UPT, UR23, 0x1, URZ ;  /* 0x0000000117177890 */ /* 0x000fe4000fffe0ff */
[----:B--2---:R-:W-:Y:S02]  /*39d0*/  ULEA UR5, UR10, UR26, 0x3 ;  /* 0x0000001a0a057291 */ /* 0x004fe4000f8e18ff */
[----:B------:R-:W-:Y:S01]  /*39e0*/  UISETP.NE.AND UP3, UPT, UR23, URZ, UPT ;  /* 0x000000ff1700728c */ /* 0x000fe2000bf65270 */
[----:B---3--:R-:W-:Y:S10]  /*39f0*/  @P2 BRA `(.L_x_68) ;  /* 0x00000000000c2947 */ /* 0x008ff40003800000 */
[----:B-1----:R-:W-:Y:S04]  /*3a00*/  SHF.L.U32 R2, R8, 0x1f, RZ ;  /* 0x0000001f08027819 */ /* 0x002fe800000006ff */
[----:B------:R-:W1:Y:S02]  /*3a10*/  SYNCS.PHASECHK.TRANS64.TRYWAIT P0, [UR5], R2 ;  /* 0x00000002ff0075a7 */ /* 0x000e640008001105 */
[----:B-1----:R-:W-:Y:S05]  /*3a20*/  @!P0 BRA `(.L_x_69) ;  /* 0x0000004800308947 */ /* 0x002fea0003800000 */
.L_x_68:
[----:B------:R-:W-:Y:S01]  /*3a30*/  UISETP.NE.AND UP0, UPT, UR22, 0x1, UPT ;  /* 0x000000011600788c */ /* 0x000fe2000bf05270 */
[----:B------:R-:W-:Y:S01]  /*3a40*/  PLOP3.LUT P2, PT, PT, PT, PT, 0x80, 0x8 ;  /* 0x000000000008781c */ /* 0x000fe20003f4f070 */
[----:B------:R-:W-:Y:S02]  /*3a50*/  UIADD3 UR4, UPT, UPT, UR10, 0x1, URZ ;  /* 0x000000010a047890 */ /* 0x000fe4000fffe0ff */
[----:B------:R-:W-:Y:S02]  /*3a60*/  UIADD3 UR25, UPT, UPT, UR5, 0x40, URZ ;  /* 0x0000004005197890 */ /* 0x000fe4000fffe0ff */
[----:B------:R-:W-:Y:S01]  /*3a70*/  UISETP.NE.AND UP1, UPT, UR4, 0x8, UPT ;  /* 0x000000080400788c */ /* 0x000fe2000bf25270 */
[----:B------:R-:W-:Y:S01]  /*3a80*/  PLOP3.LUT P0, PT, PT, PT, UP0, 0x80, 0x8 ;  /* 0x000000000008781c */ /* 0x000fe20003f0f008 */
[----:B------:R-:W-:Y:S02]  /*3a90*/  UIADD3 UR22, UPT, UPT, UR22, -0x1, URZ ;  /* 0xffffffff16167890 */ /* 0x000fe4000fffe0ff */
[----:B------:R-:W-:Y:S02]  /*3aa0*/  USEL UR6, URZ, 0x1, UP1 ;  /* 0x00000001ff067887 */ /* 0x000fe40008800000 */
[----:B------:R-:W-:Y:S01]  /*3ab0*/  USEL UR24, UR4, URZ, UP1 ;  /* 0x000000ff04187287 */ /* 0x000fe20008800000 */
[----:B------:R-:W-:Y:S01]  /*3ac0*/  UMOV UR7, 0x40004040 ;  /* 0x4000404000077882 */ /* 0x000fe20000000000 */
[----:B------:R-:W-:Y:S02]  /*3ad0*/  UMOV UR5, 0x40004040 ;  /* 0x4000404000057882 */ /* 0x000fe40000000000 */
[----:B------:R-:W-:Y:S01]  /*3ae0*/  @UP0 ULEA UR4, UR24, UR26, 0x3 ;  /* 0x0000001a18040291 */ /* 0x000fe2000f8e18ff */
[----:B------:R-:W-:Y:S01]  /*3af0*/  LOP3.LUT R8, R8, UR6, RZ, 0x3c, !PT ;  /* 0x0000000608087c12 */ /* 0x000fe2000f8e3cff */
[----:B------:R-:W-:Y:S01]  /*3b00*/  ULEA UR6, UR10, UR29, 0xa ;  /* 0x0000001d0a067291 */ /* 0x000fe2000f8e50ff */
[----:B------:R-:W-:Y:S02]  /*3b10*/  UMOV UR21, 0x40004040 ;  /* 0x4000404000157882 */ /* 0x000fe40000000000 */
[----:B-1----:R-:W-:Y:S01]  /*3b20*/  @P0 SHF.L.U32 R0, R8, 0x1f, RZ ;  /* 0x0000001f08000819 */ /* 0x002fe200000006ff */
[----:B------:R-:W-:Y:S02]  /*3b30*/  UIADD3 UR20, UPT, UPT, UR6, 0x2, URZ ;  /* 0x0000000206147890 */ /* 0x000fe4000fffe0ff */
[----:B------:R-:W-:Y:S01]  /*3b40*/  UIADD3 UR16, UPT, UPT, UR6, 0x4, URZ ;  /* 0x0000000406107890 */ /* 0x000fe2000fffe0ff */
[----:B------:R2:W3:Y:S01]  /*3b50*/  @P0 SYNCS.PHASECHK.TRANS64.TRYWAIT P2, [UR4], R0 ;  /* 0x00000000ff0005a7 */ /* 0x0004e20008041104 */
[----:B------:R-:W-:Y:S02]  /*3b60*/  ULEA UR4, UR10, UR28, 0x9 ;  /* 0x0000001c0a047291 */ /* 0x000fe4000f8e48ff */
[----:B------:R-:W-:Y:S02]  /*3b70*/  UIADD3 UR12, UPT, UPT, UR6, 0x6, URZ ;  /* 0x00000006060c7890 */ /* 0x000fe4000fffe0ff */
[----:B------:R-:W-:Y:S02]  /*3b80*/  UIADD3 UR18, UPT, UPT, UR4, 0x2, URZ ;  /* 0x0000000204127890 */ /* 0x000fe4000fffe0ff */
[----:B------:R-:W-:Y:S02]  /*3b90*/  UIADD3 UR14, UPT, UPT, UR4, 0x4, URZ ;  /* 0x00000004040e7890 */ /* 0x000fe4000fffe0ff */
[----:B------:R-:W-:Y:S01]  /*3ba0*/  UIADD3 UR8, UPT, UPT, UR4, 0x6, URZ ;  /* 0x0000000604087890 */ /* 0x000fe2000fffe0ff */
[----:B------:R2:W-:Y:S01]  /*3bb0*/  UTCIMMA gdesc[UR4], gdesc[UR6], tmem[UR11], tmem[UR38], idesc[UR39], UP2 ;  /* 0x00ff2606040075ea */ /* 0x0005e2000900010b */
[----:B------:R-:W-:Y:S01]  /*3bc0*/  UPLOP3.LUT UP2, UPT, UPT, UPT, UPT, 0x80, 0x8 ;  /* 0x000000000008789c */ /* 0x000fe20003f4f070 */
[----:B------:R-:W-:Y:S01]  /*3bd0*/  UMOV UR19, 0x40004040 ;  /* 0x4000404000137882 */ /* 0x000fe20000000000 */
[----:B------:R-:W-:Y:S01]  /*3be0*/  UMOV UR17, 0x40004040 ;  /* 0x4000404000117882 */ /* 0x000fe20000000000 */
[----:B------:R2:W-:Y:S01]  /*3bf0*/  UTCIMMA gdesc[UR18], gdesc[UR20], tmem[UR11], tmem[UR36], idesc[UR37], UPT ;  /* 0x00ff2414120075ea */ /* 0x0005e2000b80010b */
[----:B------:R-:W-:Y:S01]  /*3c00*/  UMOV UR15, 0x40004040 ;  /* 0x40004040000f7882 */ /* 0x000fe20000000000 */
[----:B------:R-:W-:Y:S01]  /*3c10*/  UMOV UR13, 0x40004040 ;  /* 0x40004040000d7882 */ /* 0x000fe20000000000 */
[----:B------:R-:W-:Y:S01]  /*3c20*/  UMOV UR9, 0x40004040 ;  /* 0x4000404000097882 */ /* 0x000fe20000000000 */
[----:B------:R2:W-:Y:S01]  /*3c30*/  UTCIMMA gdesc[UR14], gdesc[UR16], tmem[UR11], tmem[UR34], idesc[UR35], UPT ;  /* 0x00ff22100e0075ea */ /* 0x0005e2000b80010b */
[----:B------:R2:W-:Y:S01]  /*3c40*/  UTCIMMA gdesc[UR8], gdesc[UR12], tmem[UR11], tmem[UR32], idesc[UR33], UPT ;  /* 0x00ff200c080075ea */ /* 0x0005e2000b80010b */
[----:B------:R2:W-:Y:S01]  /*3c50*/  UTCBAR.MULTICAST [UR25], URZ, UR27 ;  /* 0x000000ff190073e9 */ /* 0x0005e2000800081b */
[----:B------:R-:W-:Y:S01]  /*3c60*/  UMOV UR10, UR24 ;  /* 0x00000018000a7c82 */ /* 0x000fe20008000000 */
[----:B------:R-:W-:Y:S05]  /*3c70*/  BRA.U UP3, `(.L_x_70) ;  /* 0xfffffffd03507547 */ /* 0x000fea000b83ffff */
.L_x_67:
[----:B--2---:R-:W-:Y:S01]  /*3c80*/  UIADD3 UR4, UPT, UPT, UR30, 0x1, URZ ;  /* 0x000000011e047890 */ /* 0x004fe2000fffe0ff */
[C---:B------:R-:W-:Y:S01]  /*3c90*/  ISETP.NE.AND P0, PT, R10.reuse, 0x2, PT ;  /* 0x000000020a00780c */ /* 0x040fe20003f05270 */
[----:B------:R-:W-:Y:S02]  /*3ca0*/  UIADD3 UR5, UPT, UPT, UR31, 0xd0, URZ ;  /* 0x000000d01f057890 */ /* 0x000fe4000fffe0ff */
[----:B------:R-:W-:Y:S01]  /*3cb0*/  UISETP.NE.AND UP0, UPT, UR4, 0x4, UPT ;  /* 0x000000040400788c */ /* 0x000fe2000bf05270 */
[----:B-1----:R-:W-:Y:S02]  /*3cc0*/  SEL R0, RZ, 0x1, P0 ;  /* 0x00000001ff007807 */ /* 0x002fe40000000000 */
[----:B------:R-:W-:Y:S01]  /*3cd0*/  SEL R10, R10, RZ, P0 ;  /* 0x000000ff0a0a7207 */ /* 0x000fe20000000000 */
[----:B------:R-:W-:Y:S01]  /*3ce0*/  USEL UR6, URZ, 0x1, UP0 ;  /* 0x00000001ff067887 */ /* 0x000fe20008000000 */
[----:B------:R-:W-:Y:S01]  /*3cf0*/  LOP3.LUT R9, R9, R0, RZ, 0x3c, !PT ;  /* 0x0000000009097212 */ /* 0x000fe200078e3cff */
[----:B------:R-:W-:Y:S01]  /*3d00*/  USEL UR30, UR4, URZ, UP0 ;  /* 0x000000ff041e7287 */ /* 0x000fe20008000000 */
[----:B------:R1:W-:Y:S03]  /*3d10*/  UTCBAR [UR5], URZ ;  /* 0x000000ff050073e9 */ /* 0x0003e600080000ff */
[----:B------:R-:W-:Y:S01]  /*3d20*/  LOP3.LUT R11, R11, UR6, RZ, 0x3c, !PT ;  /* 0x000000060b0b7c12 */ /* 0x000fe2000f8e3cff */
[----:B------:R-:W-:Y:S07]  /*3d30*/  @P1 BRA `(.L_x_71) ;  /* 0xfffffff800881947 */ /* 0x000fee000383ffff */
[----:B------:R-:W2:Y:S01]  /*3d40*/  S2UR UR8, SR_CgaCtaId ;  /* 0x00000000000879c3 */ /* 0x000ea20000008800 */
[----:B------:R-:W-:Y:S01]  /*3d50*/  ELECT P0, URZ, PT ;  /* 0x0000000000ff782f */ /* 0x000fe20003800000 */
[----:B------:R-:W-:Y:S01]  /*3d60*/  IMAD.MOV.U32 R0, RZ, RZ, 0x1 ;  /* 0x00000001ff007424 */ /* 0x000fe200078e00ff */
[----:B------:R-:W-:Y:S01]  /*3d70*/  UIADD3 UR26, UPT, UPT, UR26, 0xf0, URZ ;  /* 0x000000f01a1a7890 */ /* 0x000fe2000fffe0ff */
[----:B------:R-:W-:Y:S01]  /*3d80*/  SHF.L.U32 R2, R11, 0x1f, RZ ;  /* 0x0000001f0b027819 */ /* 0x000fe200000006ff */
[----:B------:R-:W-:-:S03]  /*3d90*/  UMOV UR4, 0x40 ;  /* 0x0000004000047882 */ /* 0x000fc60000000000 */
[----:B------:R-:W-:Y:S01]  /*3da0*/  UVIRTCOUNT.DEALLOC.SMPOOL 0x80 ;  /* 0x000000800000784c */ /* 0x000fe20000000000 */
[----:B--2---:R-:W-:Y:S02]  /*3db0*/  ULEA UR8, UR8, UR4, 0x18 ;  /* 0x0000000408087291 */ /* 0x004fe4000f8ec0ff */
[----:B------:R-:W-:-:S07]  /*3dc0*/  ULEA UR4, UR30, UR26, 0x3 ;  /* 0x0000001a1e047291 */ /* 0x000fce000f8e18ff */
[----:B------:R2:W-:Y:S02]  /*3dd0*/  @P0 STS.U8 [UR8+0x1c], R0 ;  /* 0x00001c00ff000988 */ /* 0x0005e40008000008 */
[----:B------:R-:W4:Y:S02]  /*3de0*/  SYNCS.PHASECHK.TRANS64.TRYWAIT P0, [UR4], R2 ;  /* 0x00000002ff0075a7 */ /* 0x000f240008001104 */
[----:B--2-4-:R-:W-:Y:S05]  /*3df0*/  @!P0 BRA `(.L_x_72) ;  /* 0x0000004400548947 */ /* 0x014fea0003800000 */
.L_x_145:
[----:B------:R-:W-:-:S04]  /*3e00*/  UIADD3 UR4, UPT, UPT, UR30, 0x1, URZ ;  /* 0x000000011e047890 */ /* 0x000fc8000fffe0ff */
[----:B------:R-:W-:-:S04]  /*3e10*/  UISETP.NE.AND UP0, UPT, UR4, 0x4, UPT ;  /* 0x000000040400788c */ /* 0x000fc8000bf05270 */
[----:B------:R-:W-:Y:S02]  /*3e20*/  USEL UR6, URZ, 0x1, UP0 ;  /* 0x00000001ff067887 */ /* 0x000fe40008000000 */
[----:B------:R-:W-:-:S04]  /*3e30*/  USEL UR4, UR4, URZ, UP0 ;  /* 0x000000ff04047287 */ /* 0x000fc80008000000 */
[----:B-1----:R-:W-:Y:S01]  /*3e40*/  ULEA UR5, UR4, UR26, 0x3 ;  /* 0x0000001a04057291 */ /* 0x002fe2000f8e18ff */
[----:B--2---:R-:W-:-:S04]  /*3e50*/  LOP3.LUT R2, R11, UR6, RZ, 0x3c, !PT ;  /* 0x000000060b027c12 */ /* 0x004fc8000f8e3cff */
[----:B------:R-:W-:-:S04]  /*3e60*/  SHF.L.U32 R3, R2, 0x1f, RZ ;  /* 0x0000001f02037819 */ /* 0x000fc800000006ff */
[----:B------:R-:W1:Y:S02]  /*3e70*/  SYNCS.PHASECHK.TRANS64.TRYWAIT P0, [UR5], R3 ;  /* 0x00000003ff0075a7 */ /* 0x000e640008001105 */
[----:B-1----:R-:W-:Y:S05]  /*3e80*/  @!P0 BRA `(.L_x_73) ;  /* 0x0000004400488947 */ /* 0x002fea0003800000 */
.L_x_147:
        /* <DEDUP_REMOVED lines=9> */
.L_x_149:
[----:B------:R-:W-:-:S04]  /*3f20*/  UIADD3 UR4, UPT, UPT, UR4, 0x1, URZ ;  /* 0x0000000104047890 */ /* 0x000fc8000fffe0ff */
[----:B------:R-:W-:-:S04]  /*3f30*/  UISETP.NE.AND UP0, UPT, UR4, 0x4, UPT ;  /* 0x000000040400788c */ /* 0x000fc8000bf05270 */
[----:B------:R-:W-:Y:S02]  /*3f40*/  USEL UR5, URZ, 0x1, UP0 ;  /* 0x00000001ff057887 */ /* 0x000fe40008000000 */
[----:B------:R-:W-:-:S04]  /*3f50*/  USEL UR4, UR4, URZ, UP0 ;  /* 0x000000ff04047287 */ /* 0x000fc80008000000 */
[----:B------:R-:W-:Y:S01]  /*3f60*/  ULEA UR4, UR4, UR26, 0x3 ;  /* 0x0000001a04047291 */ /* 0x000fe2000f8e18ff */
[----:B------:R-:W-:-:S04]  /*3f70*/  LOP3.LUT R2, R2, UR5, RZ, 0x3c, !PT ;  /* 0x0000000502027c12 */ /* 0x000fc8000f8e3cff */
[----:B------:R-:W-:-:S04]  /*3f80*/  SHF.L.U32 R2, R2, 0x1f, RZ ;  /* 0x0000001f02027819 */ /* 0x000fc800000006ff */
[----:B------:R-:W2:Y:S02]  /*3f90*/  SYNCS.PHASECHK.TRANS64.TRYWAIT P0, [UR4], R2 ;  /* 0x00000002ff0075a7 */ /* 0x000ea40008001104 */
[----:B--2---:R-:W-:Y:S05]  /*3fa0*/  @!P0 BRA `(.L_x_75) ;  /* 0x0000004400308947 */ /* 0x004fea0003800000 */
.L_x_151:
[----:B------:R-:W-:Y:S01]  /*3fb0*/  NOP ;  /* 0x0000000000007918 */ /* 0x000fe20000000000 */
[----:B-1----:R-:W1:Y:S01]  /*3fc0*/  LDS R0, [UR8+0x14] ;  /* 0x00001408ff007984 */ /* 0x002e620008000800 */
[----:B------:R-:W-:Y:S01]  /*3fd0*/  ULOP3.LUT UR4, UR42, 0xffff, URZ, 0xc0, !UPT ;  /* 0x0000ffff2a047892 */ /* 0x000fe2000f8ec0ff */
[----:B------:R-:W-:Y:S01]  /*3fe0*/  UMOV UR5, 0xffff ;  /* 0x0000ffff00057882 */ /* 0x000fe20000000000 */
[----:B------:R-:W-:Y:S02]  /*3ff0*/  UMOV UR6, 0x1 ;  /* 0x0000000100067882 */ /* 0x000fe40000000000 */
[----:B------:R-:W-:-:S04]  /*4000*/  USHF.R.U32.HI UR4, URZ, 0x5, UR4 ;  /* 0x00000005ff047899 */ /* 0x000fc80008011604 */
[----:B------:R-:W-:Y:S02]  /*4010*/  USHF.L.U32 UR5, UR5, UR4, URZ ;  /* 0x0000000405057299 */ /* 0x000fe400080006ff */
[----:B------:R-:W-:-:S04]  /*4020*/  USHF.L.U32 UR4, UR6, UR4, URZ ;  /* 0x0000000406047299 */ /* 0x000fc800080006ff */
[----:B-1----:R-:W-:-:S04]  /*4030*/  LOP3.LUT R0, R0, UR5, RZ, 0xc0, !PT ;  /* 0x0000000500007c12 */ /* 0x002fc8000f8ec0ff */
[----:B------:R-:W-:-:S13]  /*4040*/  ISETP.NE.AND P0, PT, R0, UR5, PT ;  /* 0x0000000500007c0c */ /* 0x000fda000bf05270 */
[----:B------:R-:W-:Y:S05]  /*4050*/  @P0 BRA `(.L_x_76) ;  /* 0x0000000000580947 */ /* 0x000fea0003800000 */
[----:B------:R-:W1:Y:S02]  /*4060*/  LDS R0, [UR8+0x18] ;  /* 0x00001808ff007984 */ /* 0x000e640008000800 */
[----:B-1----:R-:W-:-:S04]  /*4070*/  LOP3.LUT R0, R0, UR4, RZ, 0xc0, !PT ;  /* 0x0000000400007c12 */ /* 0x002fc8000f8ec0ff */
[----:B------:R-:W-:-:S13]  /*4080*/  ISETP.NE.AND P0, PT, R0, UR4, PT ;  /* 0x0000000400007c0c */ /* 0x000fda000bf05270 */
[----:B------:R-:W-:Y:S05]  /*4090*/  @P0 BRA `(.L_x_77) ;  /* 0x00000000003c0947 */ /* 0x000fea0003800000 */
[----:B------:R-:W1:Y:S01]  /*40a0*/  S2R R2, SR_LANEID ;  /* 0x0000000000027919 */ /* 0x000e620000000000 */
[----:B------:R-:W-:-:S06]  /*40b0*/  ULOP3.LUT UR5, URZ, UR5, URZ, 0x33, !UPT ;  /* 0x00000005ff057292 */ /* 0x000fcc000f8e33ff */
[----:B------:R-:W-:-:S04]  /*40c0*/  IMAD.U32 R0, RZ, RZ, UR5 ;  /* 0x00000005ff007e24 */ /* 0x000fc8000f8e00ff */
[----:B------:R2:W4:Y:S02]  /*40d0*/  REDUX UR7, R0 ;  /* 0x00000000000773c4 */ /* 0x0005240000000000 */
[----:B------:R1:W-:Y:S01]  /*40e0*/  UTCATOMSWS.AND URZ, UR5 ;  /* 0x0000000500ff79e3 */ /* 0x0003e20008000000 */
[----:B--2---:R-:W-:Y:S01]  /*40f0*/  LOP3.LUT R0, RZ, UR4, RZ, 0x33, !PT ;  /* 0x00000004ff007c12 */ /* 0x004fe2000f8e33ff */
[----:B------:R-:W-:Y:S02]  /*4100*/  VOTEU.ANY UR4, UPT, PT ;  /* 0x0000000000047886 */ /* 0x000fe400038e0100 */
[----:B------:R-:W-:Y:S02]  /*4110*/  UFLO.U32 UR4, UR4 ;  /* 0x00000004000472bd */ /* 0x000fe400080e0000 */
[----:B------:R-:W2:Y:S04]  /*4120*/  REDUX UR6, R0 ;  /* 0x00000000000673c4 */ /* 0x000ea80000000000 */
[----:B-1----:R-:W-:-:S02]  /*4130*/  ISETP.EQ.U32.AND P0, PT, R2, UR4, PT ;  /* 0x0000000402007c0c */ /* 0x002fc4000bf02070 */
[----:B----4-:R-:W-:-:S11]  /*4140*/  MOV R2, UR7 ;  /* 0x0000000700027c02 */ /* 0x010fd60008000f00 */
[----:B------:R1:W-:Y:S01]  /*4150*/  @P0 ATOMS.AND RZ, [UR8+0x14], R2 ;  /* 0x00001402ffff098c */ /* 0x0003e2000a800008 */
[----:B--2---:R-:W-:-:S05]  /*4160*/  IMAD.U32 R0, RZ, RZ, UR6 ;  /* 0x00000006ff007e24 */ /* 0x004fca000f8e00ff */
[----:B------:R1:W-:Y:S01]  /*4170*/  @P0 ATOMS.AND RZ, [UR8+0x18], R0 ;  /* 0x00001800ffff098c */ /* 0x0003e2000a800008 */
[----:B------:R-:W-:Y:S05]  /*4180*/  BRA `(.L_x_78) ;  /* 0x0000000000147947 */ /* 0x000fea0003800000 */
.L_x_77:
[----:B------:R-:W-:Y:S02]  /*4190*/  MOV R2, 0x41b0 ;  /* 0x000041b000027802 */ /* 0x000fe40000000f00 */
[----:B---3-5:R-:W-:Y:S05]  /*41a0*/  CALL.REL.NOINC `($__internal_0_$__cuda_sm10x_tcgen05_guardrail_trap_col_being_dealloced_not_returned_by_alloc) ;  /* 0x00000044008c7944 */ /* 0x028fea0003c00000 */
[----:B------:R-:W-:Y:S05]  /*41b0*/  BRA `(.L_x_78) ;  /* 0x0000000000087947 */ /* 0x000fea0003800000 */
.L_x_76:
[----:B------:R-:W-:Y:S02]  /*41c0*/  MOV R2, 0x41e0 ;  /* 0x000041e000027802 */ /* 0x000fe40000000f00 */
[----:B---3-5:R-:W-:Y:S05]  /*41d0*/  CALL.REL.NOINC `($__internal_2_$__cuda_sm10x_tcgen05_guardrail_trap_unallocated_columns_being_dealloced) ;  /* 0x0000004400987944 */ /* 0x028fea0003c00000 */
.L_x_78:
[----:B------:R-:W-:Y:S01]  /*41e0*/  NOP ;  /* 0x0000000000007918 */ /* 0x000fe20000000000 */
[----:B------:R-:W-:Y:S05]  /*41f0*/  EXIT ;  /* 0x000000000000794d */ /* 0x000fea0003800000 */
.L_x_60:
[----:B------:R-:W-:-:S09]  /*4200*/  UISETP.NE.OR UP0, UPT, UR17, 0x3, !UP3 ;  /* 0x000000031100788c */ /* 0x000fd2000df05670 */
[----:B------:R-:W-:Y:S05]  /*4210*/  BRA.U UP0, `(.L_x_79) ;  /* 0x0000000d00807547 */ /* 0x000fea000b800000 */
[----:B------:R-:W1:Y:S01]  /*4220*/  LDCU UR32, c[0x0][0x370] ;  /* 0x00006e00ff2077ac */ /* 0x000e620008000800 */
[----:B------:R-:W2:Y:S01]  /*4230*/  LDC.64 R16, c[0x0][0x348] ;  /* 0x0000d200ff107b82 */ /* 0x000ea20000000a00 */
[----:B------:R-:W-:Y:S02]  /*4240*/  HFMA2 R13, -RZ, RZ, 0, 0 ;  /* 0x00000000ff0d7431 */ /* 0x000fe400000001ff */
[----:B------:R-:W-:Y:S01]  /*4250*/  IMAD.MOV.U32 R15, RZ, RZ, 0x1 ;  /* 0x00000001ff0f7424 */ /* 0x000fe200078e00ff */
[----:B------:R-:W1:Y:S01]  /*4260*/  LDCU.128 UR28, c[0x0][0xb10] ;  /* 0x00016200ff1c77ac */ /* 0x000e620008000c00 */
[----:B------:R-:W-:Y:S01]  /*4270*/  IMAD.MOV.U32 R14, RZ, RZ, RZ ;  /* 0x000000ffff0e7224 */ /* 0x000fe200078e00ff */
[----:B------:R-:W-:Y:S01]  /*4280*/  MOV R7, 0x1000 ;  /* 0x0000100000077802 */ /* 0x000fe20000000f00 */
[----:B------:R-:W3:Y:S01]  /*4290*/  LDCU UR27, c[0x0][0x374] ;  /* 0x00006e80ff1b77ac */ /* 0x000ee20008000800 */
[----:B------:R-:W4:Y:S01]  /*42a0*/  LDC.64 R2, c[0x0][0x888] ;  /* 0x00022200ff027b82 */ /* 0x000f220000000a00 */
[----:B------:R-:W3:Y:S01]  /*42b0*/  LDCU UR15, c[0x0][0xb0c] ;  /* 0x00016180ff0f77ac */ /* 0x000ee20008000800 */
[----:B------:R-:W2:Y:S06]  /*42c0*/  LDCU UR38, c[0x0][0xb20] ;  /* 0x00016400ff2677ac */ /* 0x000eac0008000800 */
[----:B------:R-:W4:Y:S01]  /*42d0*/  LDC.64 R4, c[0x0][0x890] ;  /* 0x00022400ff047b82 */ /* 0x000f220000000a00 */
[----:B------:R-:W2:Y:S01]  /*42e0*/  LDCU UR4, c[0x0][0xb30] ;  /* 0x00016600ff0477ac */ /* 0x000ea20008000800 */
[----:B------:R-:W-:Y:S01]  /*42f0*/  UMOV UR21, 0x400 ;  /* 0x0000040000157882 */ /* 0x000fe20000000000 */
[----:B-1----:R-:W-:-:S02]  /*4300*/  UIMAD.WIDE.U32 UR6, UR32, UR28, URZ ;  /* 0x0000001c200672a5 */ /* 0x002fc4000f8e00ff */
[----:B---3--:R-:W-:Y:S02]  /*4310*/  UIMAD.WIDE.U32 UR8, UR27, UR31, URZ ;  /* 0x0000001f1b0872a5 */ /* 0x008fe4000f8e00ff */
[----:B------:R-:W-:Y:S02]  /*4320*/  ULEA UR21, UR45, UR21, 0x18 ;  /* 0x000000152d157291 */ /* 0x000fe4000f8ec0ff */
[----:B------:R-:W-:Y:S02]  /*4330*/  UPLOP3.LUT UP3, UPT, UPT, UPT, UPT, 0x40, 0x4 ;  /* 0x000000000004789c */ /* 0x000fe40003f6e870 */
[----:B------:R-:W-:Y:S01]  /*4340*/  UIADD3 UR33, UPT, UPT, UR21, 0x88, URZ ;  /* 0x0000008815217890 */ /* 0x000fe2000fffe0ff */
[----:B------:R-:W-:Y:S01]  /*4350*/  UMOV UR6, UR7 ;  /* 0x0000000700067c82 */ /* 0x000fe20008000000 */
[----:B------:R-:W-:Y:S01]  /*4360*/  UMOV UR34, UR9 ;  /* 0x0000000900227c82 */ /* 0x000fe20008000000 */
[----:B------:R-:W-:Y:S02]  /*4370*/  UISETP.GE.AND UP0, UPT, UR42, 0x1, UPT ;  /* 0x000000012a00788c */ /* 0x000fe4000bf06270 */
[----:B------:R-:W-:Y:S01]  /*4380*/  UISETP.NE.AND UP4, UPT, UR42, 0x1, UPT ;  /* 0x000000012a00788c */ /* 0x000fe2000bf85270 */
[----:B------:R-:W1:Y:S01]  /*4390*/  LDCU.64 UR22, c[0x0][0xb28] ;  /* 0x00016500ff1677ac */ /* 0x000e620008000a00 */
[----:B------:R-:W-:-:S02]  /*43a0*/  UISETP.NE.AND UP6, UPT, UR15, 0x1, UPT ;  /* 0x000000010f00788c */ /* 0x000fc4000bfc5270 */
[----:B------:R-:W-:Y:S02]  /*43b0*/  UISETP.NE.AND UP5, UPT, UR30, 0x1, UPT ;  /* 0x000000011e00788c */ /* 0x000fe4000bfa5270 */
[----:B------:R-:W-:Y:S02]  /*43c0*/  UIADD3 UR17, UPT, UPT, UR21, 0x80, URZ ;  /* 0x0000008015117890 */ /* 0x000fe4000fffe0ff */
[----:B------:R-:W-:Y:S02]  /*43d0*/  UPRMT UR33, UR45, 0x654, UR33 ;  /* 0x000006542d217896 */ /* 0x000fe40008000021 */
[----:B------:R-:W-:Y:S02]  /*43e0*/  USHF.R.U32.HI UR35, URZ, UR29, UR6 ;  /* 0x0000001dff237299 */ /* 0x000fe40008011606 */
[----:B--2---:R-:W-:Y:S02]  /*43f0*/  USHF.R.U32.HI UR34, URZ, UR38, UR34 ;  /* 0x00000026ff227299 */ /* 0x004fe40008011622 */
[----:B------:R-:W-:-:S11]  /*4400*/  UISETP.NE.AND UP2, UPT, UR4, 0x1, UPT ;  /* 0x000000010400788c */ /* 0x000fd6000bf45270 */
.L_x_88:
[C---:B------:R-:W-:Y:S02]  /*4410*/  LEA R12, R14.reuse, UR21, 0x3 ;  /* 0x000000150e0c7c11 */ /* 0x040fe4000f8e18ff */
[----:B------:R-:W-:Y:S02]  /*4420*/  SHF.L.U32 R0, R13, 0x1f, RZ ;  /* 0x0000001f0d007819 */ /* 0x000fe400000006ff */
[----:B------:R-:W-:Y:S02]  /*4430*/  LEA R8, R14, UR21, 0x4 ;  /* 0x000000150e087c11 */ /* 0x000fe4000f8e20ff */
[----:B--2---:R-:W2:Y:S02]  /*4440*/  SYNCS.PHASECHK.TRANS64.TRYWAIT P0, [R12+URZ+0xb0], R0 ;  /* 0x0000b0000c0075a7 */ /* 0x004ea400080011ff */
[----:B--2---:R-:W-:Y:S05]  /*4450*/  @!P0 BRA `(.L_x_80) ;  /* 0x00000040001c8947 */ /* 0x004fea0003800000 */
.L_x_152:
[----:B------:R-:W3:Y:S01]  /*4460*/  LDS.128 R8, [R8+0x140] ;  /* 0x0001400008087984 */ /* 0x000ee20000000c00 */
[----:B------:R-:W-:Y:S01]  /*4470*/  UISETP.GE.AND UP0, UPT, UR42, 0x1, UPT ;  /* 0x000000012a00788c */ /* 0x000fe2000bf06270 */
[----:B------:R-:W-:Y:S01]  /*4480*/  @!PT LDS RZ, [RZ] ;  /* 0x00000000fffff984 */ /* 0x000fe20000000800 */
[----:B------:R-:W-:Y:S01]  /*4490*/  @!PT LDS RZ, [RZ] ;  /* 0x00000000fffff984 */ /* 0x000fe20000000800 */
[----:B------:R-:W-:Y:S01]  /*44a0*/  @!PT LDS RZ, [RZ] ;  /* 0x00000000fffff984 */ /* 0x000fe20000000800 */
[----:B------:R-:W-:Y:S01]  /*44b0*/  @!PT LDS RZ, [RZ] ;  /* 0x00000000fffff984 */ /* 0x000fe20000000800 */
[----:B------:R1:W-:Y:S06]  /*44c0*/  MEMBAR.ALL.CTA ;  /* 0x0000000000007992 */ /* 0x0003ec0000008000 */
[----:B-1----:R-:W1:Y:S01]  /*44d0*/  FENCE.VIEW.ASYNC.S ;  /* 0x00000000000073c6 */ /* 0x002e620000000000 */
[----:B---3--:R-:W-:Y:S11]  /*44e0*/  LOP3.LUT P0, RZ, R10, 0x1, RZ, 0xc0, !PT ;  /* 0x000000010aff7812 */ /* 0x008ff6000780c0ff */
[----:B------:R-:W-:Y:S02]  /*44f0*/  @!UPT UIADD3 URZ, UPT, UPT, URZ, URZ, URZ ;  /* 0x000000fffffff290 */ /* 0x000fe4000fffe0ff */
[----:B-1----:R-:W-:Y:S01]  /*4500*/  VOTEU.ANY UP1, P0 ;  /* 0x0000000000ff7886 */ /* 0x002fe20000020100 */
[----:B------:R-:W-:Y:S11]  /*4510*/  PLOP3.LUT P0, PT, PT, PT, UP1, 0x80, 0x8 ;  /* 0x000000000008781c */ /* 0x000ff60003f0f018 */
[----:B------:R-:W-:Y:S02]  /*4520*/  @!UPT UIADD3 URZ, UPT, UPT, URZ, URZ, URZ ;  /* 0x000000fffffff290 */ /* 0x000fe4000fffe0ff */
[----:B--2---:R-:W-:Y:S02]  /*4530*/  @P0 SHF.R.U32.HI R0, RZ, 0x10, R9 ;  /* 0x00000010ff000819 */ /* 0x004fe40000011609 */
[----:B------:R-:W-:Y:S02]  /*4540*/  @P0 MOV R6, R8 ;  /* 0x0000000800060202 */ /* 0x000fe40000000f00 */
[----:B------:R-:W-:Y:S01]  /*4550*/  @P0 R2UR UR4, R0 ;  /* 0x00000000000402ca */ /* 0x000fe200000e0000 */
[----:B------:R-:W-:Y:S01]  /*4560*/  VIADD R0, R12, 0xc0 ;  /* 0x000000c00c007836 */ /* 0x000fe20000000000 */
[----:B------:R-:W-:Y:S02]  /*4570*/  @P0 LOP3.LUT R8, R9, 0xffff, RZ, 0xc0, !PT ;  /* 0x0000ffff09080812 */ /* 0x000fe400078ec0ff */
[----:B------:R-:W-:Y:S02]  /*4580*/  @P0 R2UR UR6, R6 ;  /* 0x00000000060602ca */ /* 0x000fe400000e0000 */
[----:B------:R-:W-:Y:S02]  /*4590*/  PRMT R0, RZ, 0x654, R0 ;  /* 0x00000654ff007816 */ /* 0x000fe40000000000 */
[----:B------:R-:W-:Y:S02]  /*45a0*/  @P0 R2UR UR5, R8 ;  /* 0x00000000080502ca */ /* 0x000fe400000e0000 */
[----:B------:R1:W-:Y:S03]  /*45b0*/  SYNCS.ARRIVE.TRANS64.RED.A1T0 RZ, [R0+URZ], RZ ;  /* 0x000000ff00ff79a7 */ /* 0x0003e600081004ff */
[----:B------:R-:W-:Y:S04]  /*45c0*/  @UP1 UMOV UR26, UR4 ;  /* 0x00000004001a1c82 */ /* 0x000fe80008000000 */
[----:B------:R-:W-:Y:S04]  /*45d0*/  @UP1 UMOV UR14, UR6 ;  /* 0x00000006000e1c82 */ /* 0x000fe80008000000 */
[----:B------:R-:W-:Y:S01]  /*45e0*/  @UP1 UMOV UR13, UR5 ;  /* 0x00000005000d1c82 */ /* 0x000fe20008000000 */
[----:B------:R-:W-:Y:S05]  /*45f0*/  BRA.U !UP0, `(.L_x_81) ;  /* 0x0000000108a47547 */ /* 0x000fea000b800000 */
[----:B------:R-:W-:Y:S02]  /*4600*/  UIMAD.WIDE.U32 UR8, UR13, UR31, URZ ;  /* 0x0000001f0d0872a5 */ /* 0x000fe4000f8e00ff */
[----:B------:R-:W-:Y:S02]  /*4610*/  UIMAD.WIDE.U32 UR10, UR14, UR28, URZ ;  /* 0x0000001c0e0a72a5 */ /* 0x000fe4000f8e00ff */
[----:B------:R-:W-:Y:S02]  /*4620*/  USEL UR4, UR27, UR34, !UP5 ;  /* 0x000000221b047287 */ /* 0x000fe4000e800000 */
[----:B------:R-:W-:Y:S02]  /*4630*/  USEL UR7, UR32, UR35, !UP6 ;  /* 0x0000002320077287 */ /* 0x000fe4000f000000 */
[----:B------:R-:W-:Y:S02]  /*4640*/  UIMAD.WIDE.U32 UR18, UR4, UR22, URZ ;  /* 0x00000016041272a5 */ /* 0x000fe4000f8e00ff */
[----:B------:R-:W-:Y:S01]  /*4650*/  UIMAD.WIDE.U32 UR24, UR7, UR22, URZ ;  /* 0x00000016071872a5 */ /* 0x000fe2000f8e00ff */
[----:B------:R-:W-:Y:S02]  /*4660*/  UMOV UR5, UR9 ;  /* 0x0000000900057c82 */ /* 0x000fe40008000000 */
[----:B------:R-:W-:Y:S03]  /*4670*/  USHF.R.U32.HI UR6, URZ, UR38, UR5 ;  /* 0x00000026ff067299 */ /* 0x000fe60008011605 */
[----:B------:R-:W-:Y:S01]  /*4680*/  UMOV UR5, UR11 ;  /* 0x0000000b00057c82 */ /* 0x000fe20008000000 */
[----:B------:R-:W-:Y:S02]  /*4690*/  USEL UR6, UR13, UR6, !UP5 ;  /* 0x000000060d067287 */ /* 0x000fe4000e800000 */
[----:B------:R-:W-:Y:S02]  /*46a0*/  USHF.R.U32.HI UR8, URZ, UR29, UR5 ;  /* 0x0000001dff087299 */ /* 0x000fe40008011605 */
[----:B------:R-:W-:Y:S01]  /*46b0*/  UIMAD.WIDE.U32 UR10, UR6, UR22, URZ ;  /* 0x00000016060a72a5 */ /* 0x000fe2000f8e00ff */
[----:B------:R-:W-:Y:S02]  /*46c0*/  UMOV UR5, UR19 ;  /* 0x0000001300057c82 */ /* 0x000fe40008000000 */
[----:B------:R-:W-:Y:S03]  /*46d0*/  @UP4 USHF.R.U32.HI UR4, URZ, UR23, UR5 ;  /* 0x00000017ff044299 */ /* 0x000fe60008011605 */
[----:B------:R-:W-:Y:S01]  /*46e0*/  UMOV UR5, UR25 ;  /* 0x0000001900057c82 */ /* 0x000fe20008000000 */
[----:B------:R-:W-:Y:S02]  /*46f0*/  UIMAD UR4, UR42, UR4, URZ ;  /* 0x000000042a0472a4 */ /* 0x000fe4000f8e02ff */
[----:B------:R-:W-:Y:S02]  /*4700*/  @UP4 USHF.R.U32.HI UR7, URZ, UR23, UR5 ;  /* 0x00000017ff074299 */ /* 0x000fe40008011605 */
[----:B------:R-:W-:Y:S02]  /*4710*/  USEL UR5, UR14, UR8, !UP6 ;  /* 0x000000080e057287 */ /* 0x000fe4000f000000 */
[----:B------:R-:W-:Y:S02]  /*4720*/  UIMAD UR8, UR42, UR7, URZ ;  /* 0x000000072a0872a4 */ /* 0x000fe4000f8e02ff */
[----:B------:R-:W-:Y:S03]  /*4730*/  UISETP.GE.AND UP0, UPT, UR6, UR4, UPT ;  /* 0x000000040600728c */ /* 0x000fe6000bf06270 */
[----:B------:R-:W-:Y:S01]  /*4740*/  UMOV UR4, UR11 ;  /* 0x0000000b00047c82 */ /* 0x000fe20008000000 */
[----:B------:R-:W-:Y:S02]  /*4750*/  UISETP.GE.OR UP0, UPT, UR5, UR8, UP0 ;  /* 0x000000080500728c */ /* 0x000fe40008706670 */
[----:B------:R-:W-:Y:S02]  /*4760*/  USHF.R.U32.HI UR4, URZ, UR23, UR4 ;  /* 0x00000017ff047299 */ /* 0x000fe40008011604 */
[----:B------:R-:W-:Y:S02]  /*4770*/  UIMAD.WIDE.U32 UR8, UR5, UR22, URZ ;  /* 0x00000016050872a5 */ /* 0x000fe4000f8e00ff */
[----:B------:R-:W-:Y:S04]  /*4780*/  USEL UR10, UR6, UR4, !UP4 ;  /* 0x00000004060a7287 */ /* 0x000fe8000e000000 */
[----:B------:R-:W-:Y:S01]  /*4790*/  UIADD3 UR11, UPT, UPT, -UR10, URZ, URZ ;  /* 0x000000ff0a0b7290 */ /* 0x000fe2000fffe1ff */
[----:B------:R-:W-:Y:S02]  /*47a0*/  @!UP0 UMOV UR4, UR9 ;  /* 0x0000000900048c82 */ /* 0x000fe40008000000 */
[----:B------:R-:W-:Y:S02]  /*47b0*/  @!UP0 USHF.R.U32.HI UR4, URZ, UR23, UR4 ;  /* 0x00000017ff048299 */ /* 0x000fe40008011604 */
[----:B------:R-:W-:Y:S02]  /*47c0*/  UIMAD UR8, UR42, UR11, UR6 ;  /* 0x0000000b2a0872a4 */ /* 0x000fe4000f8e0206 */
[----:B------:R-:W-:Y:S04]  /*47d0*/  @!UP0 USEL UR4, UR5, UR4, !UP4 ;  /* 0x0000000405048287 */ /* 0x000fe8000e000000 */
[----:B------:R-:W-:Y:S02]  /*47e0*/  @!UP0 UIMAD UR8, UR7, UR8, UR4 ;  /* 0x00000008070882a4 */ /* 0x000fe4000f8e0204 */
[----:B------:R-:W-:Y:S02]  /*47f0*/  @!UP0 UIADD3 UR9, UPT, UPT, UR10, -UR4, URZ ;  /* 0x800000040a098290 */ /* 0x000fe4000fffe0ff */
[----:B------:R-:W-:Y:S02]  /*4800*/  UIADD3 UR4, UPT, UPT, -UR5, URZ, URZ ;  /* 0x000000ff05047290 */ /* 0x000fe4000fffe1ff */
[----:B------:R-:W-:Y:S02]  /*4810*/  UIADD3 UR7, UPT, UPT, -UR6, URZ, URZ ;  /* 0x000000ff06077290 */ /* 0x000fe4000fffe1ff */
[----:B------:R-:W-:Y:S02]  /*4820*/  @!UP0 UIMAD UR6, UR9, UR42, UR5 ;  /* 0x0000002a090682a4 */ /* 0x000fe4000f8e0205 */
[----:B------:R-:W-:Y:S02]  /*4830*/  UIMAD UR14, UR15, UR4, UR14 ;  /* 0x000000040f0e72a4 */ /* 0x000fe4000f8e020e */
[----:B------:R-:W-:Y:S01]  /*4840*/  UIMAD UR13, UR30, UR7, UR13 ;  /* 0x000000071e0d72a4 */ /* 0x000fe2000f8e020d */
[----:B------:R-:W-:Y:S02]  /*4850*/  @!UP0 UMOV UR5, UR8 ;  /* 0x0000000800058c82 */ /* 0x000fe40008000000 */
[----:B------:R-:W-:Y:S02]  /*4860*/  UIMAD UR14, UR5, UR15, UR14 ;  /* 0x0000000f050e72a4 */ /* 0x000fe4000f8e020e */
[----:B------:R-:W-:Y:S11]  /*4870*/  UIMAD UR13, UR6, UR30, UR13 ;  /* 0x0000001e060d72a4 */ /* 0x000ff6000f8e020d */
[----:B------:R-:W-:Y:S01]  /*4880*/  @!UPT UIADD3 URZ, UPT, UPT, URZ, URZ, URZ ;  /* 0x000000fffffff290 */ /* 0x000fe2000fffe0ff */
.L_x_81:
[----:B------:R-:W2:Y:S01]  /*4890*/  @!UP2 LDCU.128 UR8, c[0x0][0xb10] ;  /* 0x00016200ff08a7ac */ /* 0x000ea20008000c00 */
[C---:B----4-:R-:W-:Y:S02]  /*48a0*/  ISETP.NE.U32.AND P1, PT, R4.reuse, RZ, PT ;  /* 0x000000ff0400720c */ /* 0x050fe40003f25070 */
[----:B------:R-:W-:Y:S02]  /*48b0*/  ISETP.NE.U32.AND P0, PT, R4, RZ, PT ;  /* 0x000000ff0400720c */ /* 0x000fe40003f05070 */
[C---:B------:R-:W-:Y:S02]  /*48c0*/  ISETP.NE.AND.EX P1, PT, R5.reuse, RZ, PT, P1 ;  /* 0x000000ff0500720c */ /* 0x040fe40003f25310 */
[----:B------:R-:W-:Y:S01]  /*48d0*/  ISETP.NE.AND.EX P0, PT, R5, RZ, PT, P0 ;  /* 0x000000ff0500720c */ /* 0x000fe20003f05300 */
[----:B------:R-:W3:Y:S01]  /*48e0*/  @!UP2 LDCU UR5, c[0x0][0xb0c] ;  /* 0x00016180ff05a7ac */ /* 0x000ee20008000800 */
[----:B------:R-:W-:Y:S01]  /*48f0*/  SHF.L.U32 R9, R15, 0x1f, RZ ;  /* 0x0000001f0f097819 */ /* 0x000fe200000006ff */
[----:B------:R-:W-:Y:S02]  /*4900*/  USHF.L.U32 UR19, UR16, 0x6, URZ ;  /* 0x0000000610137899 */ /* 0x000fe400080006ff */
[----:B------:R-:W-:Y:S02]  /*4910*/  USHF.L.U32 UR18, UR20, 0x7, URZ ;  /* 0x0000000714127899 */ /* 0x000fe400080006ff */
[----:B--2---:R-:W-:Y:S07]  /*4920*/  UIMAD.WIDE.U32 UR6, UR14, UR8, URZ ;  /* 0x000000080e0672a5 */ /* 0x004fee000f8e00ff */
[----:B------:R-:W-:Y:S01]  /*4930*/  @!UP2 UMOV UR4, UR7 ;  /* 0x000000070004ac82 */ /* 0x000fe20008000000 */
[----:B---3--:R-:W-:Y:S02]  /*4940*/  @!UP2 UISETP.NE.AND UP0, UPT, UR5, 0x1, UPT ;  /* 0x000000010500a88c */ /* 0x008fe4000bf05270 */
[----:B------:R-:W-:Y:S02]  /*4950*/  @!UP2 USHF.R.U32.HI UR4, URZ, UR9, UR4 ;  /* 0x00000009ff04a299 */ /* 0x000fe40008011604 */
[----:B------:R-:W-:Y:S02]  /*4960*/  UIMAD.WIDE.U32 UR6, UR13, UR11, URZ ;  /* 0x0000000b0d0672a5 */ /* 0x000fe4000f8e00ff */
[----:B------:R-:W-:Y:S02]  /*4970*/  @!UP2 USEL UR8, UR14, UR4, !UP0 ;  /* 0x000000040e08a287 */ /* 0x000fe4000c000000 */
[----:B------:R-:W-:Y:S03]  /*4980*/  @!UP2 UISETP.NE.AND UP0, UPT, UR10, 0x1, UPT ;  /* 0x000000010a00a88c */ /* 0x000fe6000bf05270 */
[----:B------:R-:W-:Y:S02]  /*4990*/  @!UP2 UMOV UR6, UR7 ;  /* 0x000000070006ac82 */ /* 0x000fe40008000000 */
[----:B------:R-:W2:Y:S02]  /*49a0*/  @!UP2 LDCU UR4, c[0x0][0xb20] ;  /* 0x00016400ff04a7ac */ /* 0x000ea40008000800 */
[----:B--2---:R-:W-:Y:S04]  /*49b0*/  @!UP2 USHF.R.U32.HI UR6, URZ, UR4, UR6 ;  /* 0x00000004ff06a299 */ /* 0x004fe80008011606 */
[----:B------:R-:W-:Y:S04]  /*49c0*/  @!UP2 USEL UR6, UR13, UR6, !UP0 ;  /* 0x000000060d06a287 */ /* 0x000fe8000c000000 */
[----:B------:R-:W-:Y:S02]  /*49d0*/  @!UP2 UIADD3 UR4, UPT, UPT, -UR8, UR6, URZ ;  /* 0x000000060804a290 */ /* 0x000fe4000fffe1ff */
[----:B------:R-:W-:Y:S02]  /*49e0*/  @!UP2 UIADD3 UR6, UPT, UPT, UR8, -UR6, URZ ;  /* 0x800000060806a290 */ /* 0x000fe4000fffe0ff */
[----:B------:R-:W-:Y:S02]  /*49f0*/  @!UP2 UIMAD UR14, UR4, UR5, UR14 ;  /* 0x00000005040ea2a4 */ /* 0x000fe4000f8e020e */
[----:B------:R-:W-:Y:S01]  /*4a00*/  @!UP2 UIMAD UR13, UR6, UR10, UR13 ;  /* 0x0000000a060da2a4 */ /* 0x000fe2000f8e020d */
[----:B------:R-:W-:Y:S11]  /*4a10*/  BRA.U UP3, `(.L_x_82) ;  /* 0x0000000103107547 */ /* 0x000ff6000b800000 */
[----:B------:R-:W-:Y:S04]  /*4a20*/  MOV R6, UR37 ;  /* 0x0000002500067c02 */ /* 0x000fe80008000f00 */
[----:B------:R-:W-:Y:S04]  /*4a30*/  SHF.L.U32 R6, R6, 0x1f, RZ ;  /* 0x0000001f06067819 */ /* 0x000fe800000006ff */
[----:B------:R-:W2:Y:S02]  /*4a40*/  SYNCS.PHASECHK.TRANS64.TRYWAIT P2, [UR21+0xa8], R6 ;  /* 0x0000a806ff0075a7 */ /* 0x000ea40008041115 */
[----:B--2---:R-:W-:Y:S05]  /*4a50*/  @!P2 BRA `(.L_x_83) ;  /* 0x0000003800b0a947 */ /* 0x004fea0003800000 */
.L_x_82:
[----:B------:R-:W-:Y:S05]  /*4a60*/  @!P1 BRA `(.L_x_84) ;  /* 0x0000000000309947 */ /* 0x000fea0003800000 */
[----:B------:R-:W-:Y:S01]  /*4a70*/  ISETP.NE.U32.AND P1, PT, R2, RZ, PT ;  /* 0x000000ff0200720c */ /* 0x000fe20003f25070 */
[----:B------:R-:W2:Y:S01]  /*4a80*/  LDCU.64 UR4, c[0x0][0x358] ;  /* 0x00006b00ff0477ac */ /* 0x000ea20008000a00 */
[----:B------:R-:W-:Y:S02]  /*4a90*/  IMAD.MOV.U32 R74, RZ, RZ, 0x1 ;  /* 0x00000001ff4a7424 */ /* 0x000fe400078e00ff */
[----:B------:R-:W-:Y:S11]  /*4aa0*/  ISETP.NE.AND.EX P1, PT, R3, RZ, PT, P1 ;  /* 0x000000ff0300720c */ /* 0x000ff60003f25310 */
[----:B------:R-:W-:Y:S02]  /*4ab0*/  @!UPT UIADD3 URZ, UPT, UPT, URZ, URZ, URZ ;  /* 0x000000fffffff290 */ /* 0x000fe4000fffe0ff */
[----:B------:R-:W3:Y:S01]  /*4ac0*/  @P1 LDC.64 R10, c[0x0][0x888] ;  /* 0x00022200ff0a1b82 */ /* 0x000ee20000000a00 */
[----:B-1----:R-:W-:Y:S04]  /*4ad0*/  @P1 IMAD R0, R4, UR36, RZ ;  /* 0x0000002404001c24 */ /* 0x002fe8000f8e02ff */
[----:B---3--:R-:W-:Y:S04]  /*4ae0*/  @P1 IMAD.WIDE R10, R0, 0x4, R10 ;  /* 0x00000004000a1825 */ /* 0x008fe800078e020a */
[----:B------:R-:W-:Y:S01]  /*4af0*/  HFMA2 R0, -RZ, RZ, 0, 5.9604644775390625e-08 ;  /* 0x00000001ff007431 */ /* 0x000fe200000001ff */
[----:B--2--5:R2:W5:Y:S04]  /*4b00*/  @P1 LDG.E R40, desc[UR4][R10.64] ;  /* 0x000000040a281981 */ /* 0x024568000c1e1900 */
[----:B------:R-:W-:Y:S01]  /*4b10*/  @!P1 PRMT R74, R0, 0x7610, R74 ;  /* 0x00007610004a9816 */ /* 0x000fe2000000004a */
[----:B--2---:R-:W3:Y:S06]  /*4b20*/  @!P1 LDC R40, c[0x0][0x880] ;  /* 0x00022000ff289b82 */ /* 0x004eec0000000800 */
.L_x_84:
[----:B---3-5:R-:W-:Y:S01]  /*4b30*/  @!P0 ISETP.EQ.AND P1, PT, R40, RZ, PT ;  /* 0x000000ff2800820c */ /* 0x028fe20003f22270 */
[----:B------:R-:W-:Y:S01]  /*4b40*/  @!UPT UIADD3 URZ, UPT, UPT, URZ, URZ, URZ ;  /* 0x000000fffffff290 */ /* 0x000fe2000fffe0ff */
[----:B------:R-:W-:Y:S11]  /*4b50*/  @!P0 BRA `(.L_x_85) ;  /* 0x0000000000188947 */ /* 0x000ff60003800000 */
[----:B------:R-:W-:Y:S02]  /*4b60*/  LOP3.LUT P0, RZ, R74, 0xff, RZ, 0xc0, !PT ;  /* 0x000000ff4aff7812 */ /* 0x000fe4000780c0ff */
[----:B------:R-:W-:Y:S04]  /*4b70*/  ISETP.NE.U32.AND P1, PT, R2, RZ, PT ;  /* 0x000000ff0200720c */ /* 0x000fe80003f25070 */
[----:B------:R-:W-:Y:S04]  /*4b80*/  ISETP.NE.AND.EX P1, PT, R3, RZ, PT, P1 ;  /* 0x000000ff0300720c */ /* 0x000fe80003f25310 */
[----:B------:R-:W-:Y:S03]  /*4b90*/  PLOP3.LUT P1, PT, P1, PT, PT, 0x8, 0x80 ;  /* 0x000000000080781c */ /* 0x000fe60000f2e170 */
[----:B------:R-:W-:Y:S11]  /*4ba0*/  @P0 ISETP.EQ.AND P1, PT, R40, RZ, PT ;  /* 0x000000ff2800020c */ /* 0x000ff60003f22270 */
[----:B------:R-:W-:Y:S02]  /*4bb0*/  @!UPT UIADD3 URZ, UPT, UPT, URZ, URZ, URZ ;  /* 0x000000fffffff290 */ /* 0x000fe4000fffe0ff */
.L_x_85:
[----:B------:R-:W2:Y:S01]  /*4bc0*/  SYNCS.PHASECHK.TRANS64.TRYWAIT P2, [UR21+0x90], R9 ;  /* 0x00009009ff0075a7 */ /* 0x000ea20008041115 */
[----:B------:R-:W-:Y:S04]  /*4bd0*/  ELECT P0, URZ, PT ;  /* 0x0000000000ff782f */ /* 0x000fe80003800000 */
[----:B------:R-:W-:Y:S11]  /*4be0*/  PLOP3.LUT P1, PT, P1, P0, PT, 0xf2, 0x2f ;  /* 0x00000000002f781c */ /* 0x000ff60000f21e72 */
[----:B------:R-:W-:Y:S02]  /*4bf0*/  @!UPT UIADD3 URZ, UPT, UPT, URZ, URZ, URZ ;  /* 0x000000fffffff290 */ /* 0x000fe4000fffe0ff */
[----:B------:R-:W-:Y:S05]  /*4c00*/  @!P1 IADD3 R8, P0, PT, R16, 0x580, RZ ;  /* 0x0000058010089810 */ /* 0x000fea0007f1e0ff */
[----:B-1----:R-:W-:Y:S01]  /*4c10*/  @!P1 IMAD.X R6, RZ, RZ, R17, P0 ;  /* 0x000000ffff069224 */ /* 0x002fe200000e0611 */
[----:B--2---:R-:W-:Y:S07]  /*4c20*/  @!P2 BRA `(.L_x_86) ;  /* 0x000000380054a947 */ /* 0x004fee0003800000 */
.L_x_155:
[----:B------:R-:W-:Y:S01]  /*4c30*/  @!P1 R2UR UR5, R8 ;  /* 0x00000000080592ca */ /* 0x000fe200000e0000 */
[----:B------:R-:W-:Y:S01]  /*4c40*/  VOTEU.ALL UP0, P1 ;  /* 0x0000000000ff7886 */ /* 0x000fe20000800000 */
[----:B------:R-:W-:Y:S01]  /*4c50*/  @!P1 R2UR UR4, R6 ;  /* 0x00000000060492ca */ /* 0x000fe200000e0000 */
[----:B-1----:R-:W-:Y:S01]  /*4c60*/  @!P1 IMAD.MOV.U32 R0, RZ, RZ, 0x1000 ;  /* 0x00001000ff009424 */ /* 0x002fe200078e00ff */
[----:B------:R-:W-:Y:S01]  /*4c70*/  UMOV UR8, 0x0 ;  /* 0x0000000000087882 */ /* 0x000fe20000000000 */
[----:B------:R-:W-:Y:S01]  /*4c80*/  UMOV UR9, 0x10000000 ;  /* 0x1000000000097882 */ /* 0x000fe20000000000 */
[----:B------:R-:W-:Y:S01]  /*4c90*/  @!UP0 UIADD3 UR16, UPT, UPT, UR21, 0x200, URZ ;  /* 0x0000020015108890 */ /* 0x000fe2000fffe0ff */
[----:B------:R-:W-:Y:S01]  /*4ca0*/  VIADD R14, R14, 0x1 ;  /* 0x000000010e0e7836 */ /* 0x000fe20000000000 */
[----:B------:R-:W-:Y:S01]  /*4cb0*/  VOTEU.ALL UP0, P1 ;  /* 0x0000000000ff7886 */ /* 0x000fe20000800000 */
[----:B------:R-:W-:Y:S01]  /*4cc0*/  UMOV UR20, UR36 ;  /* 0x0000002400147c82 */ /* 0x000fe20008000000 */
[----:B------:R-:W-:Y:S03]  /*4cd0*/  UPRMT UR6, UR45, 0x654, UR17 ;  /* 0x000006542d067896 */ /* 0x000fe60008000011 */
[----:B------:R-:W-:Y:S02]  /*4ce0*/  IMAD.U32 R10, RZ, RZ, UR5 ;  /* 0x00000005ff0a7e24 */ /* 0x000fe4000f8e00ff */
[----:B------:R-:W-:Y:S03]  /*4cf0*/  IMAD.U32 R11, RZ, RZ, UR4 ;  /* 0x00000004ff0b7e24 */ /* 0x000fe6000f8e00ff */
[----:B------:R-:W-:Y:S02]  /*4d00*/  @!P1 R2UR UR4, R10 ;  /* 0x000000000a0492ca */ /* 0x000fe400000e0000 */
[----:B------:R-:W-:Y:S11]  /*4d10*/  @!P1 R2UR UR5, R11 ;  /* 0x000000000b0592ca */ /* 0x000ff600000e0000 */
[----:B------:R-:W-:Y:S02]  /*4d20*/  @!UPT UIADD3 URZ, UPT, UPT, URZ, URZ, URZ ;  /* 0x000000fffffff290 */ /* 0x000fe4000fffe0ff */
[----:B------:R1:W-:Y:S01]  /*4d30*/  @!UP0 UTMALDG.3D [UR16], [UR4], desc[UR8] ;  /* 0x00000810040085b4 */ /* 0x0003e20008011000 */
[----:B------:R1:W-:Y:S01]  /*4d40*/  @!P1 SYNCS.ARRIVE.TRANS64.RED.A0TR RZ, [UR21+0x80], R0 ;  /* 0x00008000ffff99a7 */ /* 0x0003e20008300415 */
[----:B------:R-:W-:Y:S01]  /*4d50*/  SYNCS.ARRIVE.TRANS64.RED.A1T0 RZ, [UR6], RZ ;  /* 0x000000ffffff79a7 */ /* 0x000fe20008100406 */
[----:B------:R-:W2:Y:S02]  /*4d60*/  SYNCS.PHASECHK.TRANS64.TRYWAIT P0, [UR21+0x98], R9 ;  /* 0x00009809ff0075a7 */ /* 0x000ea40008001115 */
[----:B-12---:R-:W-:Y:S05]  /*4d70*/  @!P0 BRA `(.L_x_87) ;  /* 0x0000003800188947 */ /* 0x006fea0003800000 */
.L_x_157:
[----:B------:R-:W-:Y:S01]  /*4d80*/  @!P1 IADD3 R6, P0, PT, R16, 0x580, RZ ;  /* 0x0000058010069810 */ /* 0x000fe20007f1e0ff */
[----:B------:R-:W-:Y:S01]  /*4d90*/  VOTEU.ALL UP0, P1 ;  /* 0x0000000000ff7886 */ /* 0x000fe20000800000 */
[----:B------:R-:W-:Y:S01]  /*4da0*/  UMOV UR6, 0x0 ;  /* 0x0000000000067882 */ /* 0x000fe20000000000 */
[----:B------:R-:W-:Y:S01]  /*4db0*/  UMOV UR7, 0x10000000 ;  /* 0x1000000000077882 */ /* 0x000fe20000000000 */
[----:B------:R-:W-:Y:S01]  /*4dc0*/  @!P1 R2UR UR5, R6 ;  /* 0x00000000060592ca */ /* 0x000fe200000e0000 */
[----:B-1----:R-:W-:Y:S01]  /*4dd0*/  @!P1 IMAD.X R0, RZ, RZ, R17, P0 ;  /* 0x000000ffff009224 */ /* 0x002fe200000e0611 */
[----:B------:R-:W-:Y:S01]  /*4de0*/  @!UP0 UIADD3 UR10, UPT, UPT, UR18, 0x40, URZ ;  /* 0x00000040120a8890 */ /* 0x000fe2000fffe0ff */
[----:B------:R-:W-:Y:S01]  /*4df0*/  R2UR UR16, R76 ;  /* 0x000000004c1072ca */ /* 0x000fe200000e0000 */
[----:B------:R-:W-:Y:S01]  /*4e00*/  @!UP0 UIADD3 UR8, UPT, UPT, UR21, 0x1200, URZ ;  /* 0x0000120015088890 */ /* 0x000fe2000fffe0ff */
[----:B------:R-:W-:Y:S01]  /*4e10*/  ISETP.NE.AND P0, PT, R14, 0x2, PT ;  /* 0x000000020e00780c */ /* 0x000fe20003f05270 */
[----:B------:R-:W-:Y:S01]  /*4e20*/  @!UP0 UIADD3 UR9, UPT, UPT, UR21, 0x88, URZ ;  /* 0x0000008815098890 */ /* 0x000fe2000fffe0ff */
[----:B------:R-:W-:Y:S01]  /*4e30*/  @!P1 R2UR UR4, R0 ;  /* 0x00000000000492ca */ /* 0x000fe200000e0000 */
[----:B------:R-:W-:Y:S01]  /*4e40*/  VOTEU.ALL UP0, P1 ;  /* 0x0000000000ff7886 */ /* 0x000fe20000800000 */
[----:B------:R-:W-:Y:S01]  /*4e50*/  UMOV UR11, UR19 ;  /* 0x00000013000b7c82 */ /* 0x000fe20008000000 */
[----:B------:R-:W-:Y:S01]  /*4e60*/  UMOV UR12, UR36 ;  /* 0x00000024000c7c82 */ /* 0x000fe20008000000 */
[----:B------:R-:W-:Y:S01]  /*4e70*/  SEL R0, RZ, 0x1, P0 ;  /* 0x00000001ff007807 */ /* 0x000fe20000000000 */
[----:B------:R-:W-:Y:S01]  /*4e80*/  UIADD3 UR20, UPT, UPT, UR13, UR63, URZ ;  /* 0x0000003f0d147290 */ /* 0x000fe2000fffe0ff */
[----:B------:R-:W-:Y:S01]  /*4e90*/  IMAD.U32 R8, RZ, RZ, UR5 ;  /* 0x00000005ff087e24 */ /* 0x000fe2000f8e00ff */
[----:B------:R-:W-:Y:S01]  /*4ea0*/  LOP3.LUT R15, R15, 0x1, RZ, 0x3c, !PT ;  /* 0x000000010f0f7812 */ /* 0x000fe200078e3cff */
[----:B------:R-:W-:Y:S01]  /*4eb0*/  UPLOP3.LUT UP3, UPT, UPT, UPT, UPT, 0x80, 0x8 ;  /* 0x000000000008789c */ /* 0x000fe20003f6f070 */
[----:B------:R-:W-:Y:S01]  /*4ec0*/  LOP3.LUT R13, R13, R0, RZ, 0x3c, !PT ;  /* 0x000000000d0d7212 */ /* 0x000fe200078e3cff */
[----:B------:R-:W-:Y:S01]  /*4ed0*/  UIADD3 UR16, UPT, UPT, UR14, UR16, URZ ;  /* 0x000000100e107290 */ /* 0x000fe2000fffe0ff */
[----:B------:R-:W-:Y:S01]  /*4ee0*/  SEL R14, R14, RZ, P0 ;  /* 0x000000ff0e0e7207 */ /* 0x000fe20000000000 */
[----:B------:R-:W-:Y:S01]  /*4ef0*/  UMOV UR36, UR26 ;  /* 0x0000001a00247c82 */ /* 0x000fe20008000000 */
[----:B------:R-:W-:Y:S01]  /*4f00*/  IMAD.U32 R9, RZ, RZ, UR4 ;  /* 0x00000004ff097e24 */ /* 0x000fe2000f8e00ff */
[----:B------:R-:W-:Y:S04]  /*4f10*/  @!P1 R2UR UR4, R8 ;  /* 0x00000000080492ca */ /* 0x000fe800000e0000 */
[----:B------:R-:W-:Y:S11]  /*4f20*/  @!P1 R2UR UR5, R9 ;  /* 0x00000000090592ca */ /* 0x000ff600000e0000 */
[----:B------:R-:W-:Y:S02]  /*4f30*/  @!UPT UIADD3 URZ, UPT, UPT, URZ, URZ, URZ ;  /* 0x000000fffffff290 */ /* 0x000fe4000fffe0ff */
[----:B------:R2:W-:Y:S01]  /*4f40*/  @!UP0 UTMALDG.3D [UR8], [UR4], desc[UR6] ;  /* 0x00000608040085b4 */ /* 0x0005e20008011000 */
[----:B------:R2:W-:Y:S01]  /*4f50*/  @!P1 SYNCS.ARRIVE.TRANS64.RED.A0TR RZ, [UR21+0x88], R7 ;  /* 0x00008807ffff99a7 */ /* 0x0005e20008300415 */
[----:B------:R-:W-:Y:S01]  /*4f60*/  SYNCS.ARRIVE.TRANS64.RED.A1T0 RZ, [UR33], RZ ;  /* 0x000000ffffff79a7 */ /* 0x000fe20008100421 */
[----:B------:R-:W-:Y:S05]  /*4f70*/  BRA.U UP1, `(.L_x_88) ;  /* 0xfffffff501247547 */ /* 0x000fea000b83ffff */
[----:B------:R-:W-:-:S04]  /*4f80*/  SHF.L.U32 R2, R15, 0x1f, RZ ;  /* 0x0000001f0f027819 */ /* 0x000fc800000006ff */
[----:B------:R-:W1:Y:S02]  /*4f90*/  SYNCS.PHASECHK.TRANS64.TRYWAIT P0, [UR21+0x90], R2 ;  /* 0x00009002ff0075a7 */ /* 0x000e640008001115 */
[----:B-1----:R-:W-:Y:S05]  /*4fa0*/  @!P0 BRA `(.L_x_89) ;  /* 0x0000003400a48947 */ /* 0x002fea0003800000 */
.L_x_159:
[----:B-1----:R-:W-:-:S07]  /*4fb0*/  MOV R0, UR21 ;  /* 0x0000001500007c02 */ /* 0x002fce0008000f00 */
.L_x_90:
[----:B-1----:R-:W-:-:S04]  /*4fc0*/  SHF.L.U32 R2, R15, 0x1f, RZ ;  /* 0x0000001f0f027819 */ /* 0x002fc800000006ff */
[----:B------:R1:W3:Y:S03]  /*4fd0*/  SYNCS.PHASECHK.TRANS64.TRYWAIT P0, [R0+URZ+0x98], R2 ;  /* 0x00009802000075a7 */ /* 0x0002e600080011ff */
[----:B---3--:R-:W-:Y:S05]  /*4fe0*/  @!P0 NANOSLEEP.SYNCS 0x989680 ;  /* 0x009896800000895d */ /* 0x008fea0003900000 */
[----:B------:R-:W3:Y:S02]  /*4ff0*/  @!P0 SYNCS.PHASECHK.TRANS64 P0, [R0+URZ+0x98], R2 ;  /* 0x00009802000085a7 */ /* 0x000ee400080010ff */
[----:B--23--:R-:W-:Y:S05]  /*5000*/  @P0 EXIT ;  /* 0x000000000000094d */ /* 0x00cfea0003800000 */
[----:B------:R-:W-:Y:S05]  /*5010*/  BRA `(.L_x_90) ;  /* 0xfffffffc00e87947 */ /* 0x000fea000383ffff */
.L_x_79:
[----:B------:R-:W-:-:S06]  /*5020*/  UISETP.GE.AND UP0, UPT, UR17, 0x4, UPT ;  /* 0x000000041100788c */ /* 0x000fcc000bf06270 */
[----:B------:R-:W-:-:S13]  /*5030*/  PLOP3.LUT P0, PT, PT, PT, UP0, 0x80, 0x8 ;  /* 0x000000000008781c */ /* 0x000fda0003f0f008 */
[----:B------:R-:W-:Y:S05]  /*5040*/  @!P0 EXIT ;  /* 0x000000000000894d */ /* 0x000fea0003800000 */
[----:B------:R-:W-:Y:S01]  /*5050*/  BAR.SYNC.DEFER_BLOCKING 0x6, 0xa0 ;  /* 0x0182800000007b1d */ /* 0x000fe20000010000 */
[C---:B------:R-:W-:Y:S01]  /*5060*/  IMAD.SHL.U32 R7, R84.reuse, 0x40, RZ ;  /* 0x0000004054077824 */ /* 0x040fe200078e00ff */
[C---:B------:R-:W-:Y:S01]  /*5070*/  LOP3.LUT R86, R84.reuse, 0x60, RZ, 0xc0, !PT ;  /* 0x0000006054567812 */ /* 0x040fe200078ec0ff */
[C---:B------:R-:W-:Y:S01]  /*5080*/  IMAD.SHL.U32 R4, R84.reuse, 0x20, RZ ;  /* 0x0000002054047824 */ /* 0x040fe200078e00ff */
[----:B------:R-:W-:Y:S01]  /*5090*/  CS2R R82, SRZ ;  /* 0x0000000000527805 */ /* 0x000fe2000001ff00 */
[C---:B------:R-:W-:Y:S01]  /*50a0*/  IMAD.SHL.U32 R5, R84.reuse, 0x8, RZ ;  /* 0x0000000854057824 */ /* 0x040fe200078e00ff */
[----:B------:R-:W-:Y:S02]  /*50b0*/  UMOV UR44, 0x400 ;  /* 0x00000400002c7882 */ /* 0x000fe40000000000 */
[----:B------:R-:W1:Y:S01]  /*50c0*/  LDC.64 R72, c[0x0][0x8b0] ;  /* 0x00022c00ff487b82 */ /* 0x000e620000000a00 */
[----:B------:R-:W-:Y:S01]  /*50d0*/  ULEA UR44, UR45, UR44, 0x18 ;  /* 0x0000002c2d2c7291 */ /* 0x000fe2000f8ec0ff */
[----:B------:R-:W-:Y:S01]  /*50e0*/  LOP3.LUT R6, R7, 0x180, RZ, 0xc0, !PT ;  /* 0x0000018007067812 */ /* 0x000fe200078ec0ff */
[----:B------:R-:W-:Y:S01]  /*50f0*/  IMAD.U32 R37, R84, 0x10000, RZ ;  /* 0x0001000054257824 */ /* 0x000fe200078e00ff */
[----:B------:R-:W-:Y:S01]  /*5100*/  LOP3.LUT R4, R4, 0xc00, RZ, 0xc0, !PT ;  /* 0x00000c0004047812 */ /* 0x000fe200078ec0ff */
[----:B------:R-:W-:Y:S01]  /*5110*/  UIADD3 UR4, UPT, UPT, UR44, 0x2200, URZ ;  /* 0x000022002c047890 */ /* 0x000fe2000fffe0ff */
[----:B------:R-:W-:Y:S01]  /*5120*/  LOP3.LUT R5, R6, 0x30, R5, 0xf8, !PT ;  /* 0x0000003006057812 */ /* 0x000fe200078ef805 */
[----:B------:R-:W-:Y:S01]  /*5130*/  IMAD.SHL.U32 R6, R84, 0x2, RZ ;  /* 0x0000000254067824 */ /* 0x000fe200078e00ff */
[----:B------:R-:W2:Y:S01]  /*5140*/  LDC.64 R70, c[0x0][0x8a8] ;  /* 0x00022a00ff467b82 */ /* 0x000ea20000000a00 */
[----:B------:R-:W-:Y:S01]  /*5150*/  LOP3.LUT R4, R4, 0x40, R7, 0xf8, !PT ;  /* 0x0000004004047812 */ /* 0x000fe200078ef807 */
[----:B------:R-:W-:Y:S01]  /*5160*/  IMAD.MOV.U32 R36, RZ, RZ, RZ ;  /* 0x000000ffff247224 */ /* 0x000fe200078e00ff */
[----:B------:R-:W-:Y:S01]  /*5170*/  LOP3.LUT R37, R37, 0x600000, RZ, 0xc0, !PT ;  /* 0x0060000025257812 */ /* 0x000fe200078ec0ff */
[----:B------:R-:W-:Y:S01]  /*5180*/  IMAD.MOV.U32 R78, RZ, RZ, RZ ;  /* 0x000000ffff4e7224 */ /* 0x000fe200078e00ff */
[----:B------:R-:W-:-:S02]  /*5190*/  LOP3.LUT R84, R84, 0x2, RZ, 0xc0, !PT ;  /* 0x0000000254547812 */ /* 0x000fc400078ec0ff */
[----:B------:R-:W-:Y:S02]  /*51a0*/  CS2R R80, SRZ ;  /* 0x0000000000507805 */ /* 0x000fe4000001ff00 */
[----:B------:R-:W-:Y:S01]  /*51b0*/  LOP3.LUT R5, R5, 0x20, R6, 0x78, !PT ;  /* 0x0000002005057812 */ /* 0x000fe200078e7806 */
[----:B------:R-:W-:Y:S01]  /*51c0*/  IMAD.U32 R85, RZ, RZ, UR4 ;  /* 0x00000004ff557e24 */ /* 0x000fe2000f8e00ff */
[----:B------:R-:W3:Y:S01]  /*51d0*/  LDS R0, [UR44+0x160] ;  /* 0x0001602cff007984 */ /* 0x000ee20008000800 */
[----:B------:R-:W-:Y:S01]  /*51e0*/  LOP3.LUT R4, R4, 0x200, R7, 0xf8, !PT ;  /* 0x0000020004047812 */ /* 0x000fe200078ef807 */
[----:B------:R-:W-:Y:S01]  /*51f0*/  IMAD.MOV R79, RZ, RZ, -R84 ;  /* 0x000000ffff4f7224 */ /* 0x000fe200078e0a54 */
[----:B------:R-:W4:Y:S02]  /*5200*/  LDCU UR58, c[0x0][0x370] ;  /* 0x00006e00ff3a77ac */ /* 0x000f240008000800 */
[----:B------:R-:W-:Y:S01]  /*5210*/  LOP3.LUT R69, R4, R5, RZ, 0xfc, !PT ;  /* 0x0000000504457212 */ /* 0x000fe200078efcff */
[----:B------:R-:W1:Y:S01]  /*5220*/  LDCU UR43, c[0x0][0xb0c] ;  /* 0x00016180ff2b77ac */ /* 0x000e620008000800 */
[----:B------:R-:W1:Y:S01]  /*5230*/  LDCU UR39, c[0x0][0xb30] ;  /* 0x00016600ff2777ac */ /* 0x000e620008000800 */
[----:B------:R-:W1:Y:S01]  /*5240*/  LDCU.64 UR56, c[0x0][0x888] ;  /* 0x00011100ff3877ac */ /* 0x000e620008000a00 */
[----:B------:R-:W1:Y:S01]  /*5250*/  LDCU.64 UR40, c[0x0][0xb28] ;  /* 0x00016500ff2877ac */ /* 0x000e620008000a00 */
[----:B------:R-:W1:Y:S01]  /*5260*/  LDCU.64 UR60, c[0x0][0x890] ;  /* 0x00011200ff3c77ac */ /* 0x000e620008000a00 */
[----:B------:R-:W1:Y:S01]  /*5270*/  LDCU.128 UR52, c[0x0][0xb10] ;  /* 0x00016200ff3477ac */ /* 0x000e620008000c00 */
[----:B------:R-:W1:Y:S01]  /*5280*/  LDCU UR47, c[0x0][0x374] ;  /* 0x00006e80ff2f77ac */ /* 0x000e620008000800 */
[----:B------:R-:W-:Y:S01]  /*5290*/  UIADD3 UR62, UPT, UPT, UR44, 0x200, URZ ;  /* 0x000002002c3e7890 */ /* 0x000fe2000fffe0ff */
[----:B-1234-:R-:W-:-:S11]  /*52a0*/  IMAD.IADD R37, R0, 0x1, R37 ;  /* 0x0000000100257824 */ /* 0x01efd600078e0225 */
.L_x_116:
[----:B------:R-:W-:Y:S02]  /*52b0*/  LEA R3, R78, UR44, 0x3 ;  /* 0x0000002c4e037c11 */ /* 0x000fe4000f8e18ff */
[----:B------:R-:W-:Y:S02]  /*52c0*/  SHF.L.U32 R0, R82, 0x1f, RZ ;  /* 0x0000001f52007819 */ /* 0x000fe400000006ff */
[----:B-1----:R-:W-:Y:S02]  /*52d0*/  LEA R4, R78, UR44, 0x4 ;  /* 0x0000002c4e047c11 */ /* 0x002fe4000f8e20ff */
[----:B------:R-:W1:Y:S02]  /*52e0*/  SYNCS.PHASECHK.TRANS64.TRYWAIT P0, [R3+URZ+0xb0], R0 ;  /* 0x0000b000030075a7 */ /* 0x000e6400080011ff */
[----:B-1----:R-:W-:Y:S05]  /*52f0*/  @!P0 BRA `(.L_x_91) ;  /* 0x0000003000e88947 */ /* 0x002fea0003800000 */
.L_x_160:
        /* <DEDUP_REMOVED lines=8> */
[----:B--2---:R-:W-:Y:S11]  /*5380*/  LOP3.LUT P0, RZ, R6, 0x1, RZ, 0xc0, !PT ;  /* 0x0000000106ff7812 */ /* 0x004ff6000780c0ff */
[----:B------:R-:W-:Y:S02]  /*5390*/  @!UPT UIADD3 URZ, UPT, UPT, URZ, URZ, URZ ;  /* 0x000000fffffff290 */ /* 0x000fe4000fffe0ff */
[----:B---3--:R-:W-:Y:S01]  /*53a0*/  VOTEU.ANY UP1, P0 ;  /* 0x0000000000ff7886 */ /* 0x008fe20000020100 */
[----:B------:R-:W-:Y:S01]  /*53b0*/  PLOP3.LUT P0, PT, PT, PT, UP1, 0x80, 0x8 ;  /* 0x000000000008781c */ /* 0x000fe20003f0f018 */
[----:B------:R-:W-:Y:S11]  /*53c0*/  UP2UR UR46, UPR, URZ, 0x2 ;  /* 0x00000002ff2e7883 */ /* 0x000ff60008000000 */
[----:B------:R-:W-:Y:S01]  /*53d0*/  @!UPT UIADD3 URZ, UPT, UPT, URZ, URZ, URZ ;  /* 0x000000fffffff290 */ /* 0x000fe2000fffe0ff */
[----:B-1----:R-:W-:Y:S02]  /*53e0*/  @P0 SHF.R.U32.HI R0, RZ, 0x10, R5 ;  /* 0x00000010ff000819 */ /* 0x002fe40000011605 */
        /* <DEDUP_REMOVED lines=12> */
[----:B------:R-:W2:Y:S01]  /*54b0*/  LDCU UR12, c[0x0][0xb20] ;  /* 0x00016400ff0c77ac */ /* 0x000ea20008000800 */
[----:B------:R-:W-:Y:S02]  /*54c0*/  UIMAD.WIDE.U32 UR4, UR47, UR55, URZ ;  /* 0x000000372f0472a5 */ /* 0x000fe4000f8e00ff */
[----:B------:R-:W-:Y:S02]  /*54d0*/  UIMAD.WIDE.U32 UR6, UR58, UR52, URZ ;  /* 0x000000343a0672a5 */ /* 0x000fe4000f8e00ff */
[----:B------:R-:W-:Y:S02]  /*54e0*/  UISETP.NE.AND UP0, UPT, UR54, 0x1, UPT ;  /* 0x000000013600788c */ /* 0x000fe4000bf05270 */
[----:B------:R-:W-:Y:S02]  /*54f0*/  UIMAD.WIDE.U32 UR8, UR37, UR55, URZ ;  /* 0x00000037250872a5 */ /* 0x000fe4000f8e00ff */
[----:B------:R-:W-:Y:S02]  /*5500*/  UIMAD.WIDE.U32 UR10, UR38, UR52, URZ ;  /* 0x00000034260a72a5 */ /* 0x000fe4000f8e00ff */
[----:B------:R-:W-:Y:S02]  /*5510*/  UISETP.NE.AND UP1, UPT, UR43, 0x1, UPT ;  /* 0x000000012b00788c */ /* 0x000fe4000bf25270 */
[----:B------:R-:W-:Y:S01]  /*5520*/  UISETP.NE.AND UP2, UPT, UR42, 0x1, UPT ;  /* 0x000000012a00788c */ /* 0x000fe2000bf45270 */
[----:B------:R-:W-:Y:S02]  /*5530*/  UMOV UR4, UR5 ;  /* 0x0000000500047c82 */ /* 0x000fe40008000000 */
[----:B--2---:R-:W-:Y:S03]  /*5540*/  USHF.R.U32.HI UR5, URZ, UR12, UR4 ;  /* 0x0000000cff057299 */ /* 0x004fe60008011604 */
[----:B------:R-:W-:Y:S02]  /*5550*/  UMOV UR4, UR7 ;  /* 0x0000000700047c82 */ /* 0x000fe40008000000 */
[----:B------:R-:W-:Y:S02]  /*5560*/  USHF.R.U32.HI UR7, URZ, UR53, UR4 ;  /* 0x00000035ff077299 */ /* 0x000fe40008011604 */
[----:B------:R-:W-:Y:S02]  /*5570*/  USEL UR4, UR47, UR5, !UP0 ;  /* 0x000000052f047287 */ /* 0x000fe4000c000000 */
[----:B------:R-:W-:Y:S01]  /*5580*/  USEL UR7, UR58, UR7, !UP1 ;  /* 0x000000073a077287 */ /* 0x000fe2000c800000 */
[----:B------:R-:W-:Y:S01]  /*5590*/  UMOV UR5, UR9 ;  /* 0x0000000900057c82 */ /* 0x000fe20008000000 */
[----:B------:R-:W-:Y:S02]  /*55a0*/  UIMAD.WIDE.U32 UR8, UR4, UR40, URZ ;  /* 0x00000028040872a5 */ /* 0x000fe4000f8e00ff */
[----:B------:R-:W-:Y:S03]  /*55b0*/  USHF.R.U32.HI UR6, URZ, UR12, UR5 ;  /* 0x0000000cff067299 */ /* 0x000fe60008011605 */
[----:B------:R-:W-:Y:S01]  /*55c0*/  UMOV UR5, UR11 ;  /* 0x0000000b00057c82 */ /* 0x000fe20008000000 */
[----:B------:R-:W-:Y:S02]  /*55d0*/  UIMAD.WIDE.U32 UR10, UR7, UR40, URZ ;  /* 0x00000028070a72a5 */ /* 0x000fe4000f8e00ff */
[----:B------:R-:W-:Y:S02]  /*55e0*/  USHF.R.U32.HI UR12, URZ, UR53, UR5 ;  /* 0x00000035ff0c7299 */ /* 0x000fe40008011605 */
[----:B------:R-:W-:Y:S01]  /*55f0*/  USEL UR6, UR37, UR6, !UP0 ;  /* 0x0000000625067287 */ /* 0x000fe2000c000000 */
[----:B------:R-:W-:Y:S02]  /*5600*/  UMOV UR5, UR9 ;  /* 0x0000000900057c82 */ /* 0x000fe40008000000 */
[----:B------:R-:W-:Y:S01]  /*5610*/  UMOV UR10, UR11 ;  /* 0x0000000b000a7c82 */ /* 0x000fe20008000000 */
[----:B------:R-:W-:Y:S02]  /*5620*/  @UP2 USHF.R.U32.HI UR4, URZ, UR41, UR5 ;  /* 0x00000029ff042299 */ /* 0x000fe40008011605 */
[----:B------:R-:W-:Y:S02]  /*5630*/  @UP2 USHF.R.U32.HI UR7, URZ, UR41, UR10 ;  /* 0x00000029ff072299 */ /* 0x000fe4000801160a */
[----:B------:R-:W-:Y:S02]  /*5640*/  UIMAD UR4, UR42, UR4, URZ ;  /* 0x000000042a0472a4 */ /* 0x000fe4000f8e02ff */
[----:B------:R-:W-:Y:S02]  /*5650*/  UIMAD.WIDE.U32 UR10, UR6, UR40, URZ ;  /* 0x00000028060a72a5 */ /* 0x000fe4000f8e00ff */
[----:B------:R-:W-:Y:S02]  /*5660*/  USEL UR5, UR38, UR12, !UP1 ;  /* 0x0000000c26057287 */ /* 0x000fe4000c800000 */
[----:B------:R-:W-:Y:S02]  /*5670*/  UIMAD UR8, UR42, UR7, URZ ;  /* 0x000000072a0872a4 */ /* 0x000fe4000f8e02ff */
[----:B------:R-:W-:Y:S03]  /*5680*/  UISETP.GE.AND UP0, UPT, UR6, UR4, UPT ;  /* 0x000000040600728c */ /* 0x000fe6000bf06270 */
[----:B------:R-:W-:Y:S01]  /*5690*/  UMOV UR4, UR11 ;  /* 0x0000000b00047c82 */ /* 0x000fe20008000000 */
[----:B------:R-:W-:Y:S02]  /*56a0*/  UISETP.GE.OR UP0, UPT, UR5, UR8, UP0 ;  /* 0x000000080500728c */ /* 0x000fe40008706670 */
[----:B------:R-:W-:Y:S02]  /*56b0*/  USHF.R.U32.HI UR4, URZ, UR41, UR4 ;  /* 0x00000029ff047299 */ /* 0x000fe40008011604 */
[----:B------:R-:W-:Y:S02]  /*56c0*/  UIMAD.WIDE.U32 UR8, UR5, UR40, URZ ;  /* 0x00000028050872a5 */ /* 0x000fe4000f8e00ff */
[----:B------:R-:W-:Y:S02]  /*56d0*/  USEL UR11, UR6, UR4, !UP2 ;  /* 0x00000004060b7287 */ /* 0x000fe4000d000000 */
[----:B------:R-:W-:Y:S02]  /*56e0*/  UIADD3 UR8, UPT, UPT, -UR5, URZ, URZ ;  /* 0x000000ff05087290 */ /* 0x000fe4000fffe1ff */
[----:B------:R-:W-:Y:S01]  /*56f0*/  UIADD3 UR10, UPT, UPT, -UR11, URZ, URZ ;  /* 0x000000ff0b0a7290 */ /* 0x000fe2000fffe1ff */
[----:B------:R-:W-:Y:S01]  /*5700*/  @!UP0 UMOV UR4, UR9 ;  /* 0x0000000900048c82 */ /* 0x000fe20008000000 */
[----:B------:R-:W-:Y:S02]  /*5710*/  UIADD3 UR9, UPT, UPT, -UR6, URZ, URZ ;  /* 0x000000ff06097290 */ /* 0x000fe4000fffe1ff */
[----:B------:R-:W-:Y:S02]  /*5720*/  @!UP0 USHF.R.U32.HI UR4, URZ, UR41, UR4 ;  /* 0x00000029ff048299 */ /* 0x000fe40008011604 */
[----:B------:R-:W-:Y:S02]  /*5730*/  UIMAD UR10, UR42, UR10, UR6 ;  /* 0x0000000a2a0a72a4 */ /* 0x000fe4000f8e0206 */
[----:B------:R-:W-:Y:S04]  /*5740*/  @!UP0 USEL UR4, UR5, UR4, !UP2 ;  /* 0x0000000405048287 */ /* 0x000fe8000d000000 */
[----:B------:R-:W-:Y:S02]  /*5750*/  @!UP0 UIMAD UR10, UR7, UR10, UR4 ;  /* 0x0000000a070a82a4 */ /* 0x000fe4000f8e0204 */
[----:B------:R-:W-:Y:S02]  /*5760*/  @!UP0 UIADD3 UR11, UPT, UPT, UR11, -UR4, URZ ;  /* 0x800000040b0b8290 */ /* 0x000fe4000fffe0ff */
[----:B------:R-:W-:Y:S02]  /*5770*/  UIMAD UR7, UR43, UR8, UR38 ;  /* 0x000000082b0772a4 */ /* 0x000fe4000f8e0226 */
[----:B------:R-:W-:Y:S02]  /*5780*/  @!UP0 UIMAD UR6, UR11, UR42, UR5 ;  /* 0x0000002a0b0682a4 */ /* 0x000fe4000f8e0205 */
[----:B------:R-:W-:Y:S01]  /*5790*/  UIMAD UR4, UR54, UR9, UR37 ;  /* 0x00000009360472a4 */ /* 0x000fe2000f8e0225 */
[----:B------:R-:W-:Y:S02]  /*57a0*/  @!UP0 UMOV UR5, UR10 ;  /* 0x0000000a00058c82 */ /* 0x000fe40008000000 */
[----:B------:R-:W-:Y:S02]  /*57b0*/  UIMAD UR38, UR5, UR43, UR7 ;  /* 0x0000002b052672a4 */ /* 0x000fe4000f8e0207 */
[----:B------:R-:W-:Y:S11]  /*57c0*/  UIMAD UR37, UR6, UR54, UR4 ;  /* 0x00000036062572a4 */ /* 0x000ff6000f8e0204 */
[----:B------:R-:W-:Y:S01]  /*57d0*/  @!UPT UIADD3 URZ, UPT, UPT, URZ, URZ, URZ ;  /* 0x000000fffffff290 */ /* 0x000fe2000fffe0ff */
.L_x_92:
[----:B------:R-:W-:Y:S01]  /*57e0*/  UISETP.NE.AND UP0, UPT, UR39, 0x1, UPT ;  /* 0x000000012700788c */ /* 0x000fe2000bf05270 */
[----:B------:R-:W-:Y:S01]  /*57f0*/  IADD3 R78, PT, PT, R78, 0x1, RZ ;  /* 0x000000014e4e7810 */ /* 0x000fe20007ffe0ff */
[----:B------:R-:W-:Y:S02]  /*5800*/  USHF.L.U32 UR50, UR16, 0x6, URZ ;  /* 0x0000000610327899 */ /* 0x000fe400080006ff */
[----:B------:R-:W-:Y:S07]  /*5810*/  USHF.L.U32 UR49, UR20, 0x7, URZ ;  /* 0x0000000714317899 */ /* 0x000fee00080006ff */
[----:B------:R-:W2:Y:S01]  /*5820*/  @!UP0 LDCU.128 UR12, c[0x0][0xb10] ;  /* 0x00016200ff0c87ac */ /* 0x000ea20008000c00 */
[----:B------:R-:W3:Y:S01]  /*5830*/  @!UP0 LDCU UR5, c[0x0][0xb0c] ;  /* 0x00016180ff0587ac */ /* 0x000ee20008000800 */
[----:B------:R-:W4:Y:S01]  /*5840*/  @!UP0 LDCU UR10, c[0x0][0xb20] ;  /* 0x00016400ff0a87ac */ /* 0x000f220008000800 */
[----:B--2---:R-:W-:Y:S02]  /*5850*/  UIMAD.WIDE.U32 UR8, UR38, UR12, URZ ;  /* 0x0000000c260872a5 */ /* 0x004fe4000f8e00ff */
[----:B------:R-:W-:Y:S02]  /*5860*/  UIMAD.WIDE.U32 UR6, UR37, UR15, URZ ;  /* 0x0000000f250672a5 */ /* 0x000fe4000f8e00ff */
[----:B------:R-:W-:Y:S03]  /*5870*/  @!UP0 UISETP.NE.AND UP1, UPT, UR14, 0x1, UPT ;  /* 0x000000010e00888c */ /* 0x000fe6000bf25270 */
[----:B------:R-:W-:Y:S01]  /*5880*/  @!UP0 UMOV UR4, UR9 ;  /* 0x0000000900048c82 */ /* 0x000fe20008000000 */
[----:B---3--:R-:W-:Y:S02]  /*5890*/  @!UP0 UISETP.NE.AND UP2, UPT, UR5, 0x1, UPT ;  /* 0x000000010500888c */ /* 0x008fe4000bf45270 */
[----:B------:R-:W-:Y:S01]  /*58a0*/  @!UP0 USHF.R.U32.HI UR4, URZ, UR13, UR4 ;  /* 0x0000000dff048299 */ /* 0x000fe20008011604 */
[----:B------:R-:W-:Y:S02]  /*58b0*/  @!UP0 UMOV UR6, UR7 ;  /* 0x0000000700068c82 */ /* 0x000fe40008000000 */
[----:B----4-:R-:W-:Y:S02]  /*58c0*/  @!UP0 USHF.R.U32.HI UR6, URZ, UR10, UR6 ;  /* 0x0000000aff068299 */ /* 0x010fe40008011606 */
[----:B------:R-:W-:Y:S02]  /*58d0*/  @!UP0 USEL UR7, UR38, UR4, !UP2 ;  /* 0x0000000426078287 */ /* 0x000fe4000d000000 */
[----:B------:R-:W-:Y:S04]  /*58e0*/  @!UP0 USEL UR6, UR37, UR6, !UP1 ;  /* 0x0000000625068287 */ /* 0x000fe8000c800000 */
[----:B------:R-:W-:Y:S02]  /*58f0*/  @!UP0 UIADD3 UR4, UPT, UPT, -UR7, UR6, URZ ;  /* 0x0000000607048290 */ /* 0x000fe4000fffe1ff */
[----:B------:R-:W-:Y:S02]  /*5900*/  @!UP0 UIADD3 UR6, UPT, UPT, UR7, -UR6, URZ ;  /* 0x8000000607068290 */ /* 0x000fe4000fffe0ff */
[----:B------:R-:W-:Y:S02]  /*5910*/  @!UP0 UIMAD UR38, UR4, UR5, UR38 ;  /* 0x00000005042682a4 */ /* 0x000fe4000f8e0226 */
[----:B------:R-:W-:Y:S02]  /*5920*/  @!UP0 UIMAD UR37, UR6, UR14, UR37 ;  /* 0x0000000e062582a4 */ /* 0x000fe4000f8e0225 */
[----:B------:R-:W-:Y:S09]  /*5930*/  ULOP3.LUT UP0, URZ, UR62, 0x1b0, URZ, 0xc0, !UPT ;  /* 0x000001b03eff7892 */ /* 0x000ff2000f80c0ff */
[----:B------:R-:W-:Y:S05]  /*5940*/  BRA.U !UP0, `(.L_x_93) ;  /* 0x0000000108407547 */ /* 0x000fea000b800000 */
[----:B------:R-:W2:Y:S01]  /*5950*/  LDCU.64 UR8, c[0x4][0x80] ;  /* 0x01001000ff0877ac */ /* 0x000ea20008000a00 */
[----:B------:R-:W-:Y:S01]  /*5960*/  MOV R3, 0x0 ;  /* 0x0000000000037802 */ /* 0x000fe20000000f00 */
[----:B------:R-:W-:Y:S02]  /*5970*/  HFMA2 R12, -RZ, RZ, 0, 5.9604644775390625e-08 ;  /* 0x00000001ff0c7431 */ /* 0x000fe400000001ff */
[----:B------:R-:W-:Y:S02]  /*5980*/  IMAD.MOV.U32 R8, RZ, RZ, 0x70 ;  /* 0x00000070ff087424 */ /* 0x000fe400078e00ff */
[----:B------:R-:W-:Y:S01]  /*5990*/  IMAD.MOV.U32 R13, RZ, RZ, RZ ;  /* 0x000000ffff0d7224 */ /* 0x000fe200078e00ff */
[----:B------:R-:W3:Y:S01]  /*59a0*/  LDCU.64 UR6, c[0x4][0x88] ;  /* 0x01001100ff0677ac */ /* 0x000ee20008000a00 */
[----:B------:R-:W4:Y:S01]  /*59b0*/  LDC.64 R2, c[0x4][R3] ;  /* 0x0100000003027b82 */ /* 0x000f220000000a00 */
[----:B------:R-:W1:Y:S01]  /*59c0*/  LDCU.64 UR4, c[0x4][0x8] ;  /* 0x01000100ff0477ac */ /* 0x000e620008000a00 */
[----:B--2---:R-:W-:Y:S01]  /*59d0*/  MOV R5, UR9 ;  /* 0x0000000900057c02 */ /* 0x004fe20008000f00 */
[----:B------:R-:W-:Y:S01]  /*59e0*/  IMAD.U32 R4, RZ, RZ, UR8 ;  /* 0x00000008ff047e24 */ /* 0x000fe2000f8e00ff */
[----:B---3--:R-:W-:Y:S01]  /*59f0*/  MOV R7, UR7 ;  /* 0x0000000700077c02 */ /* 0x008fe20008000f00 */
[----:B------:R-:W-:Y:S01]  /*5a00*/  IMAD.U32 R6, RZ, RZ, UR6 ;  /* 0x00000006ff067e24 */ /* 0x000fe2000f8e00ff */
[----:B-1----:R-:W-:Y:S01]  /*5a10*/  MOV R11, UR5 ;  /* 0x00000005000b7c02 */ /* 0x002fe20008000f00 */
[----:B------:R-:W-:Y:S02]  /*5a20*/  IMAD.U32 R10, RZ, RZ, UR4 ;  /* 0x00000004ff0a7e24 */ /* 0x000fe4000f8e00ff */
[----:B------:R-:W-:Y:S07]  /*5a30*/  LEPC R20, `(.L_x_93) ;  /* 0x000000001014794e */ /* 0x000fee0000000000 */
[----:B----45:R-:W-:Y:S05]  /*5a40*/  CALL.ABS.NOINC R2 ;  /* 0x0000000002007343 */ /* 0x030fea0003c00000 */
.L_x_93:
[----:B------:R-:W-:Y:S01]  /*5a50*/  LOP3.LUT P0, RZ, R85, 0x1b0, RZ, 0xc0, !PT ;  /* 0x000001b055ff7812 */ /* 0x000fe2000780c0ff */
[----:B------:R-:W-:Y:S11]  /*5a60*/  BSSY.RECONVERGENT B6, `(.L_x_94) ;  /* 0x0000013000067945 */ /* 0x000ff60003800200 */
[----:B------:R-:W-:Y:S01]  /*5a70*/  @!UPT UIADD3 URZ, UPT, UPT, URZ, URZ, URZ ;  /* 0x000000fffffff290 */ /* 0x000fe2000fffe0ff */
[----:B------:R-:W-:Y:S05]  /*5a80*/  @!P0 BRA `(.L_x_95) ;  /* 0x0000000000408947 */ /* 0x000fea0003800000 */
        /* <DEDUP_REMOVED lines=16> */
.L_x_95:
[----:B------:R-:W-:Y:S05]  /*5b90*/  BSYNC.RECONVERGENT B6 ;  /* 0x0000000000067941 */ /* 0x000fea0003800200 */
.L_x_94:
[----:B------:R-:W-:Y:S01]  /*5ba0*/  R2UR UR4, R77 ;  /* 0x000000004d0472ca */ /* 0x000fe200000e0000 */
[----:B------:R-:W-:Y:S01]  /*5bb0*/  UISETP.NE.U32.AND UP0, UPT, UR60, URZ, UPT ;  /* 0x000000ff3c00728c */ /* 0x000fe2000bf05070 */
[----:B------:R-:W-:Y:S02]  /*5bc0*/  ISETP.NE.U32.AND P4, PT, R72, RZ, PT ;  /* 0x000000ff4800720c */ /* 0x000fe40003f85070 */
[----:B------:R-:W-:Y:S01]  /*5bd0*/  ISETP.NE.U32.AND P2, PT, RZ, UR56, PT ;  /* 0x00000038ff007c0c */ /* 0x000fe2000bf45070 */
[----:B------:R-:W-:Y:S01]  /*5be0*/  UISETP.NE.AND.EX UP1, UPT, UR61, URZ, UPT, UP0 ;  /* 0x000000ff3d00728c */ /* 0x000fe2000bf25300 */
[----:B------:R-:W-:Y:S01]  /*5bf0*/  ISETP.NE.AND.EX P4, PT, R73, RZ, PT, P4 ;  /* 0x000000ff4900720c */ /* 0x000fe20003f85340 */
[----:B------:R-:W-:Y:S01]  /*5c00*/  UPLOP3.LUT UP0, UPT, UPT, UPT, UPT, 0x40, 0x4 ;  /* 0x000000000004789c */ /* 0x000fe20003f0e870 */
[----:B------:R-:W-:Y:S05]  /*5c10*/  ISETP.NE.AND.EX P2, PT, RZ, UR57, PT, P2 ;  /* 0x00000039ff007c0c */ /* 0x000fea000bf45320 */
[----:B------:R-:W-:Y:S06]  /*5c20*/  UISETP.NE.AND UP2, UPT, UR4, URZ, UPT ;  /* 0x000000ff0400728c */ /* 0x000fec000bf45270 */
[----:B------:R-:W-:Y:S05]  /*5c30*/  PLOP3.LUT P1, PT, PT, PT, UP2, 0x80, 0x8 ;  /* 0x000000000008781c */ /* 0x000fea0003f2f028 */
[----:B------:R-:W-:Y:S06]  /*5c40*/  @UP2 UPLOP3.LUT UP0, UPT, UPT, UPT, UP1, 0x80, 0x8 ;  /* 0x000000000008289c */ /* 0x000fec0003f0f010 */
[----:B------:R-:W-:Y:S01]  /*5c50*/  PLOP3.LUT P0, PT, PT, PT, UP0, 0x80, 0x8 ;  /* 0x000000000008781c */ /* 0x000fe20003f0f008 */
[----:B------:R-:W-:Y:S01]  /*5c60*/  @!UPT UIADD3 URZ, UPT, UPT, URZ, URZ, URZ ;  /* 0x000000fffffff290 */ /* 0x000fe2000fffe0ff */
[----:B------:R-:W-:Y:S11]  /*5c70*/  BRA.U !UP1, `(.L_x_96) ;  /* 0x00000001093c7547 */ /* 0x000ff6000b800000 */
[----:B------:R-:W-:Y:S01]  /*5c80*/  UISETP.NE.U32.AND UP0, UPT, UR56, URZ, UPT ;  /* 0x000000ff3800728c */ /* 0x000fe2000bf05070 */
[----:B-1----:R-:W-:Y:S01]  /*5c90*/  HFMA2 R0, -RZ, RZ, 0, 5.9604644775390625e-08 ;  /* 0x00000001ff007431 */ /* 0x002fe200000001ff */
[----:B------:R-:W1:Y:S01]  /*5ca0*/  LDCU.64 UR8, c[0x0][0x358] ;  /* 0x00006b00ff0877ac */ /* 0x000e620008000a00 */
[----:B------:R-:W-:Y:S01]  /*5cb0*/  IMAD.MOV.U32 R74, RZ, RZ, 0x1 ;  /* 0x00000001ff4a7424 */ /* 0x000fe200078e00ff */
[----:B------:R-:W-:Y:S06]  /*5cc0*/  UISETP.NE.AND.EX UP0, UPT, UR57, URZ, UPT, UP0 ;  /* 0x000000ff3900728c */ /* 0x000fec000bf05300 */
[----:B------:R-:W-:Y:S05]  /*5cd0*/  PLOP3.LUT P3, PT, PT, PT, UP0, 0x80, 0x8 ;  /* 0x000000000008781c */ /* 0x000fea0003f6f008 */
[----:B------:R-:W2:Y:S01]  /*5ce0*/  @UP0 LDCU.64 UR4, c[0x0][0x888] ;  /* 0x00011100ff0407ac */ /* 0x000ea20008000a00 */
[----:B------:R-:W-:Y:S07]  /*5cf0*/  @UP0 UIMAD UR6, UR36, UR60, URZ ;  /* 0x0000003c240602a4 */ /* 0x000fee000f8e02ff */
[----:B------:R-:W-:Y:S01]  /*5d00*/  @!P3 PRMT R74, R0, 0x7610, R74 ;  /* 0x00007610004ab816 */ /* 0x000fe2000000004a */
[----:B--2---:R-:W-:Y:S06]  /*5d10*/  @UP0 UIMAD.WIDE UR4, UR6, 0x4, UR4 ;  /* 0x00000004060408a5 */ /* 0x004fec000f8e0204 */
[----:B-----5:R-:W-:Y:S01]  /*5d20*/  IMAD.U32 R40, RZ, RZ, UR4 ;  /* 0x00000004ff287e24 */ /* 0x020fe2000f8e00ff */
[----:B------:R-:W-:Y:S04]  /*5d30*/  MOV R41, UR5 ;  /* 0x0000000500297c02 */ /* 0x000fe80008000f00 */
[----:B------:R-:W2:Y:S01]  /*5d40*/  @!UP0 LDCU UR4, c[0x0][0x880] ;  /* 0x00011000ff0487ac */ /* 0x000ea20008000800 */
[----:B-1----:R3:W5:Y:S02]  /*5d50*/  @P3 LDG.E R40, desc[UR8][R40.64] ;  /* 0x0000000828283981 */ /* 0x002764000c1e1900 */
[----:B--23--:R-:W-:Y:S02]  /*5d60*/  @!P3 IMAD.U32 R40, RZ, RZ, UR4 ;  /* 0x00000004ff28be24 */ /* 0x00cfe4000f8e00ff */
.L_x_96:
[----:B------:R-:W-:Y:S05]  /*5d70*/  @!P4 BRA `(.L_x_97) ;  /* 0x000000000024c947 */ /* 0x000fea0003800000 */
[----:B------:R-:W-:Y:S01]  /*5d80*/  ISETP.NE.U32.AND P3, PT, R70, RZ, PT ;  /* 0x000000ff4600720c */ /* 0x000fe20003f65070 */
[----:B------:R-:W2:Y:S03]  /*5d90*/  LDCU.64 UR4, c[0x0][0x358] ;  /* 0x00006b00ff0477ac */ /* 0x000ea60008000a00 */
[----:B------:R-:W-:Y:S11]  /*5da0*/  ISETP.NE.AND.EX P3, PT, R71, RZ, PT, P3 ;  /* 0x000000ff4700720c */ /* 0x000ff60003f65330 */
[----:B------:R-:W-:Y:S02]  /*5db0*/  @!UPT UIADD3 URZ, UPT, UPT, URZ, URZ, URZ ;  /* 0x000000fffffff290 */ /* 0x000fe4000fffe0ff */
[----:B------:R-:W3:Y:S01]  /*5dc0*/  @P3 LDC.64 R2, c[0x0][0x8a8] ;  /* 0x00022a00ff023b82 */ /* 0x000ee20000000a00 */
[----:B-1----:R-:W-:Y:S04]  /*5dd0*/  @P3 IMAD R0, R72, UR36, RZ ;  /* 0x0000002448003c24 */ /* 0x002fe8000f8e02ff */
[----:B---3--:R-:W-:Y:S05]  /*5de0*/  @P3 IMAD.WIDE R2, R0, 0x4, R2 ;  /* 0x0000000400023825 */ /* 0x008fea00078e0202 */
[----:B--2--5:R2:W5:Y:S02]  /*5df0*/  @P3 LDG.E R38, desc[UR4][R2.64] ;  /* 0x0000000402263981 */ /* 0x024564000c1e1900 */
[----:B--2---:R-:W3:Y:S02]  /*5e00*/  @!P3 LDC R38, c[0x0][0x8a0] ;  /* 0x00022800ff26bb82 */ /* 0x004ee40000000800 */
.L_x_97:
[----:B-----5:R-:W-:Y:S01]  /*5e10*/  ISETP.NE.AND P4, PT, R40, RZ, PT ;  /* 0x000000ff2800720c */ /* 0x020fe20003f85270 */
[----:B------:R-:W-:Y:S01]  /*5e20*/  BSSY B1, `(.L_x_98) ;  /* 0x0000042000017945 */ /* 0x000fe20003800000 */
[----:B------:R-:W-:Y:S01]  /*5e30*/  SEL R6, RZ, 0xffffffff, P2 ;  /* 0xffffffffff067807 */ /* 0x000fe20001000000 */
[----:B------:R-:W-:Y:S01]  /*5e40*/  IMAD.MOV.U32 R56, RZ, RZ, 0x1 ;  /* 0x00000001ff387424 */ /* 0x000fe200078e00ff */
[----:B------:R-:W-:Y:S02]  /*5e50*/  LOP3.LUT P3, RZ, R74, 0xff, RZ, 0xc0, !PT ;  /* 0x000000ff4aff7812 */ /* 0x000fe4000786c0ff */
[----:B------:R-:W-:Y:S02]  /*5e60*/  CS2R R46, SRZ ;  /* 0x00000000002e7805 */ /* 0x000fe4000001ff00 */
[----:B-1----:R-:W-:Y:S02]  /*5e70*/  @P1 SEL R0, RZ, 0xffffffff, P4 ;  /* 0xffffffffff001807 */ /* 0x002fe40002000000 */
[----:B------:R-:W-:Y:S02]  /*5e80*/  CS2R R44, SRZ ;  /* 0x00000000002c7805 */ /* 0x000fe4000001ff00 */
[----:B------:R-:W-:Y:S02]  /*5e90*/  LEA R3, R81, UR44, 0x3 ;  /* 0x0000002c51037c11 */ /* 0x000fe4000f8e18ff */
[----:B------:R-:W-:Y:S02]  /*5ea0*/  CS2R R50, SRZ ;  /* 0x0000000000327805 */ /* 0x000fe4000001ff00 */
[----:B------:R-:W-:Y:S02]  /*5eb0*/  @P0 SEL R0, R6, R0, !P3 ;  /* 0x0000000006000207 */ /* 0x000fe40005800000 */
[----:B------:R-:W-:Y:S02]  /*5ec0*/  CS2R R48, SRZ ;  /* 0x0000000000307805 */ /* 0x000fe4000001ff00 */
[----:B------:R-:W-:Y:S02]  /*5ed0*/  LEA R43, R36, UR44, 0x3 ;  /* 0x0000002c242b7c11 */ /* 0x000fe4000f8e18ff */
[----:B------:R-:W-:Y:S02]  /*5ee0*/  @P1 LOP3.LUT R0, R0, 0x1, RZ, 0xc0, !PT ;  /* 0x0000000100001812 */ /* 0x000fe400078ec0ff */
[----:B------:R-:W-:Y:S02]  /*5ef0*/  SHF.L.U32 R4, R83, 0x1f, RZ ;  /* 0x0000001f53047819 */ /* 0x000fe400000006ff */
[----:B------:R-:W-:Y:S02]  /*5f00*/  ISETP.NE.U32.OR P6, PT, R0, 0x1, !P1 ;  /* 0x000000010000780c */ /* 0x000fe40004fc5470 */
[----:B------:R-:W-:Y:S02]  /*5f10*/  PLOP3.LUT P2, PT, PT, PT, UP1, 0x80, 0x8 ;  /* 0x000000000008781c */ /* 0x000fe40003f4f018 */
[----:B------:R-:W-:Y:S02]  /*5f20*/  LEA.HI R39, R36, R36, RZ, 0x1 ;  /* 0x0000002424277211 */ /* 0x000fe400078f08ff */
[----:B------:R-:W-:Y:S02]  /*5f30*/  SEL R5, RZ, 0xffffffff, P4 ;  /* 0xffffffffff057807 */ /* 0x000fe40002000000 */
[----:B------:R-:W-:Y:S05]  /*5f40*/  P2R R2, PR, RZ, 0x40 ;  /* 0x00000040ff027803 */ /* 0x000fea0000000000 */
[----:B------:R-:W-:Y:S02]  /*5f50*/  @P6 SHF.L.U32 R0, R80, 0x1f, RZ ;  /* 0x0000001f50006819 */ /* 0x000fe400000006ff */
[----:B------:R-:W-:Y:S02]  /*5f60*/  @P2 SEL R5, R6, R5, !P3 ;  /* 0x0000000506052207 */ /* 0x000fe40005800000 */
[----:B------:R1:W2:Y:S02]  /*5f70*/  @P6 SYNCS.PHASECHK.TRANS64.TRYWAIT P1, [R3+URZ+0x80], R0 ;  /* 0x00008000030065a7 */ /* 0x0002a400080211ff */
[----:B------:R-:W-:Y:S04]  /*5f80*/  LOP3.LUT R5, R5, 0x1, RZ, 0xc0, !PT ;  /* 0x0000000105057812 */ /* 0x000fe800078ec0ff */
[----:B------:R-:W-:Y:S04]  /*5f90*/  ISETP.NE.U32.AND P5, PT, R5, 0x1, PT ;  /* 0x000000010500780c */ /* 0x000fe80003fa5070 */
[----:B------:R-:W-:Y:S01]  /*5fa0*/  P2R R57, PR, RZ, 0x20 ;  /* 0x00000020ff397803 */ /* 0x000fe20000000000 */
[----:B------:R4:W3:Y:S01]  /*5fb0*/  SYNCS.PHASECHK.TRANS64.TRYWAIT P0, [R43+URZ+0xd0], R4 ;  /* 0x0000d0042b0075a7 */ /* 0x0008e200080011ff */
[C---:B-1----:R-:W-:Y:S01]  /*5fc0*/  IMAD.SHL.U32 R0, R39.reuse, 0x40, RZ ;  /* 0x0000004027007824 */ /* 0x042fe200078e00ff */
[----:B------:R-:W-:Y:S04]  /*5fd0*/  LOP3.LUT R39, R39, 0xffe, RZ, 0xc0, !PT ;  /* 0x00000ffe27277812 */ /* 0x000fe800078ec0ff */
[----:B------:R-:W-:Y:S01]  /*5fe0*/  LOP3.LUT R0, R0, 0xffffff80, RZ, 0xc0, !PT ;  /* 0xffffff8000007812 */ /* 0x000fe200078ec0ff */
[----:B------:R-:W-:Y:S04]  /*5ff0*/  IMAD.IADD R39, R36, 0x1, -R39 ;  /* 0x0000000124277824 */ /* 0x000fe800078e0a27 */
[----:B------:R-:W-:Y:S04]  /*6000*/  IMAD.IADD R0, R37, 0x1, R0 ;  /* 0x0000000125007824 */ /* 0x000fe800078e0200 */
[----:B------:R-:W-:Y:S01]  /*6010*/  IMAD R39, R39, 0x100000, R0 ;  /* 0x0010000027277824 */ /* 0x000fe200078e0200 */
[----:B--2---:R-:W-:Y:S01]  /*6020*/  @P6 SEL R56, RZ, 0x1, !P1 ;  /* 0x00000001ff386807 */ /* 0x004fe20004800000 */
[----:B----4-:R-:W-:Y:S06]  /*6030*/  @!P6 BRA `(.L_x_99) ;  /* 0x000000000080e947 */ /* 0x010fec0003800000 */
[----:B------:R-:W-:Y:S01]  /*6040*/  @P5 IMAD R6, R81, 0x1000, R69 ;  /* 0x0000100051065824 */ /* 0x000fe200078e0245 */
[----:B------:R-:W-:Y:S01]  /*6050*/  ISETP.NE.AND P1, PT, R56, RZ, PT ;  /* 0x000000ff3800720c */ /* 0x000fe20003f25270 */
[----:B------:R-:W-:Y:S01]  /*6060*/  BSSY B0, `(.L_x_100) ;  /* 0x000000b000007945 */ /* 0x000fe20003800000 */
[----:B------:R-:W-:Y:S01]  /*6070*/  CS2R R50, SRZ ;  /* 0x0000000000327805 */ /* 0x000fe2000001ff00 */
[----:B------:R-:W-:Y:S01]  /*6080*/  @P5 VIADD R5, R6, UR44 ;  /* 0x0000002c06055c36 */ /* 0x000fe20008000000 */
[----:B------:R-:W-:Y:S02]  /*6090*/  CS2R R48, SRZ ;  /* 0x0000000000307805 */ /* 0x000fe4000001ff00 */
[----:B------:R-:W-:Y:S02]  /*60a0*/  CS2R R46, SRZ ;  /* 0x00000000002e7805 */ /* 0x000fe4000001ff00 */
[----:B------:R-:W-:Y:S01]  /*60b0*/  CS2R R44, SRZ ;  /* 0x00000000002c7805 */ /* 0x000fe2000001ff00 */
[----:B------:R-:W-:Y:S04]  /*60c0*/  @P5 IMAD R5, R84, -0x10, R5 ;  /* 0xfffffff054055824 */ /* 0x000fe800078e0205 */
[----:B------:R-:W-:Y:S05]  /*60d0*/  @P1 BRA `(.L_x_101) ;  /* 0x00000000000c1947 */ /* 0x000fea0003800000 */
[----:B------:R-:W-:Y:S04]  /*60e0*/  SHF.L.U32 R0, R80, 0x1f, RZ ;  /* 0x0000001f50007819 */ /* 0x000fe800000006ff */
[----:B------:R-:W1:Y:S02]  /*60f0*/  SYNCS.PHASECHK.TRANS64.TRYWAIT P1, [R3+URZ+0x80], R0 ;  /* 0x00008000030075a7 */ /* 0x000e6400080211ff */
[----:B-1----:R-:W-:Y:S05]  /*6100*/  @!P1 BRA `(.L_x_102) ;  /* 0x0000002400789947 */ /* 0x002fea0003800000 */
.L_x_101:
[----:B------:R-:W-:Y:S05]  /*6110*/  BSYNC B0 ;  /* 0x0000000000007941 */ /* 0x000fea0003800000 */
.L_x_100:
[----:B------:R-:W-:Y:S01]  /*6120*/  ISETP.NE.AND P1, PT, R57, RZ, PT ;  /* 0x000000ff3900720c */ /* 0x000fe20003f25270 */
[----:B-1----:R-:W-:Y:S02]  /*6130*/  VIADD R3, R3, 0x90 ;  /* 0x0000009003037836 */ /* 0x002fe40000000000 */
[----:B------:R-:W-:Y:S02]  /*6140*/  IMAD.U32 R0, RZ, RZ, UR45 ;  /* 0x0000002dff007e24 */ /* 0x000fe4000f8e00ff */
[----:B------:R-:W-:Y:S03]  /*6150*/  VIADD R81, R81, 0x1 ;  /* 0x0000000151517836 */ /* 0x000fe60000000000 */
[----:B------:R-:W-:Y:S05]  /*6160*/  PRMT R0, R0, 0x654, R3 ;  /* 0x0000065400007816 */ /* 0x000fea0000000003 */
[----:B------:R1:W2:Y:S04]  /*6170*/  @P1 LDS.128 R48, [R6+UR44+0x200] ;  /* 0x0002002c06301984 */ /* 0x0002a80008000c00 */
[----:B------:R1:W4:Y:S01]  /*6180*/  @P1 LDS.128 R44, [R5+0x210] ;  /* 0x00021000052c1984 */ /* 0x0003220000000c00 */
[C---:B------:R-:W-:Y:S01]  /*6190*/  ISETP.NE.AND P1, PT, R81.reuse, 0x2, PT ;  /* 0x000000025100780c */ /* 0x040fe20003f25270 */
[----:B------:R-:W-:Y:S01]  /*61a0*/  @!PT LDS RZ, [RZ] ;  /* 0x00000000fffff984 */ /* 0x000fe20000000800 */
[----:B------:R-:W-:Y:S01]  /*61b0*/  @!PT LDS RZ, [RZ] ;  /* 0x00000000fffff984 */ /* 0x000fe20000000800 */
[----:B------:R-:W-:Y:S01]  /*61c0*/  @!PT LDS RZ, [RZ] ;  /* 0x00000000fffff984 */ /* 0x000fe20000000800 */
[----:B------:R-:W-:Y:S01]  /*61d0*/  @!PT LDS RZ, [RZ] ;  /* 0x00000000fffff984 */ /* 0x000fe20000000800 */
[----:B------:R5:W-:Y:S06]  /*61e0*/  MEMBAR.ALL.CTA ;  /* 0x0000000000007992 */ /* 0x000bec0000008000 */
[----:B-----5:R-:W5:Y:S01]  /*61f0*/  FENCE.VIEW.ASYNC.S ;  /* 0x00000000000073c6 */ /* 0x020f620000000000 */
[----:B------:R-:W-:Y:S01]  /*6200*/  SEL R81, R81, RZ, P1 ;  /* 0x000000ff51517207 */ /* 0x000fe20000800000 */
[----:B-----5:R5:W-:Y:S02]  /*6210*/  SYNCS.ARRIVE.TRANS64.RED.A1T0 RZ, [R0+URZ], RZ ;  /* 0x000000ff00ff79a7 */ /* 0x020be400081004ff */
[----:B-----5:R-:W-:Y:S04]  /*6220*/  SEL R0, RZ, 0x1, P1 ;  /* 0x00000001ff007807 */ /* 0x020fe80000800000 */
[----:B-12---:R-:W-:Y:S02]  /*6230*/  LOP3.LUT R80, R80, R0, RZ, 0x3c, !PT ;  /* 0x0000000050507212 */ /* 0x006fe400078e3cff */
.L_x_99:
[----:B------:R-:W-:Y:S05]  /*6240*/  BSYNC B1 ;  /* 0x0000000000017941 */ /* 0x000fea0003800000 */
.L_x_98:
[----:B------:R-:W-:Y:S04]  /*6250*/  SHF.R.U32.HI R0, RZ, 0x15, R39 ;  /* 0x00000015ff007819 */ /* 0x000fe80000011627 */
[----:B------:R-:W-:Y:S01]  /*6260*/  LOP3.LUT P1, RZ, R0, 0x3, R75, 0x48, !PT ;  /* 0x0000000300ff7812 */ /* 0x000fe2000782484b */
[----:B------:R-:W-:Y:S01]  /*6270*/  @!UPT UIADD3 URZ, UPT, UPT, URZ, URZ, URZ ;  /* 0x000000fffffff290 */ /* 0x000fe2000fffe0ff */
[----:B---3--:R-:W-:Y:S11]  /*6280*/  @P0 BRA `(.L_x_103) ;  /* 0x0000000000080947 */ /* 0x008ff60003800000 */
[----:B------:R-:W1:Y:S02]  /*6290*/  SYNCS.PHASECHK.TRANS64.TRYWAIT P0, [R43+URZ+0xd0], R4 ;  /* 0x0000d0042b0075a7 */ /* 0x000e6400080011ff */
[----:B-1----:R-:W-:Y:S05]  /*62a0*/  @!P0 BRA `(.L_x_104) ;  /* 0x0000002400248947 */ /* 0x002fea0003800000 */
.L_x_103:
        /* <DEDUP_REMOVED lines=8> */
[----:B------:R-:W5:Y:S01]  /*6330*/  LDCU.64 UR4, c[0x4][0x10] ;  /* 0x01000200ff0477ac */ /* 0x000f620008000a00 */
[----:B--2---:R-:W-:Y:S01]  /*6340*/  MOV R5, UR9 ;  /* 0x0000000900057c02 */ /* 0x004fe20008000f00 */
[----:B-1----:R-:W-:Y:S01]  /*6350*/  IMAD.U32 R4, RZ, RZ, UR8 ;  /* 0x00000008ff047e24 */ /* 0x002fe2000f8e00ff */
[----:B---3--:R-:W-:Y:S01]  /*6360*/  MOV R7, UR7 ;  /* 0x0000000700077c02 */ /* 0x008fe20008000f00 */
[----:B------:R-:W-:Y:S01]  /*6370*/  IMAD.U32 R6, RZ, RZ, UR6 ;  /* 0x00000006ff067e24 */ /* 0x000fe2000f8e00ff */
[----:B-----5:R-:W-:Y:S01]  /*6380*/  MOV R11, UR5 ;  /* 0x00000005000b7c02 */ /* 0x020fe20008000f00 */
[----:B------:R-:W-:Y:S02]  /*6390*/  IMAD.U32 R10, RZ, RZ, UR4 ;  /* 0x00000004ff0a7e24 */ /* 0x000fe4000f8e00ff */
[----:B------:R-:W-:Y:S07]  /*63a0*/  LEPC R20, `(.L_x_105) ;  /* 0x000000001014794e */ /* 0x000fee0000000000 */
[----:B----4-:R-:W-:Y:S05]  /*63b0*/  CALL.ABS.NOINC R14 ;  /* 0x000000000e007343 */ /* 0x010fea0003c00000 */
.L_x_105:
[----:B------:R-:W-:Y:S05]  /*63c0*/  WARPSYNC.ALL ;  /* 0x0000000000007948 */ /* 0x000fea0003800000 */
[----:B------:R-:W-:Y:S01]  /*63d0*/  R2UR UR4, R39 ;  /* 0x00000000270472ca */ /* 0x000fe200000e0000 */
[----:B------:R-:W-:Y:S01]  /*63e0*/  BSSY.RECONVERGENT B0, `(.L_x_106) ;  /* 0x00000a0000007945 */ /* 0x000fe20003800200 */
[----:B------:R-:W-:Y:S02]  /*63f0*/  ISETP.NE.AND P6, PT, R2, RZ, PT ;  /* 0x000000ff0200720c */ /* 0x000fe40003fc5270 */
[C---:B------:R-:W-:Y:S02]  /*6400*/  SHF.L.U32 R2, R48.reuse, 0x10, RZ ;  /* 0x0000001030027819 */ /* 0x040fe400000006ff */
[C---:B------:R-:W-:Y:S02]  /*6410*/  PRMT R3, R48.reuse, 0x8880, RZ ;  /* 0x0000888030037816 */ /* 0x040fe400000000ff */
[----:B------:R-:W-:Y:S02]  /*6420*/  SHF.L.U32 R41, R48, 0x8, RZ ;  /* 0x0000000830297819 */ /* 0x000fe400000006ff */
[----:B------:R-:W-:Y:S02]  /*6430*/  SHF.L.U32 R42, R49, 0x10, RZ ;  /* 0x00000010312a7819 */ /* 0x000fe400000006ff */
[----:B------:R-:W-:Y:S01]  /*6440*/  ISETP.NE.AND P0, PT, R86, RZ, PT ;  /* 0x000000ff5600720c */ /* 0x000fe20003f05270 */
[----:B-1----:R-:W-:Y:S01]  /*6450*/  LDTM.16dp32bit_t0_t15.x32 R4, tmem[UR4] ;  /* 0x00000004000479ee */ /* 0x002fe20008a80000 */
[----:B------:R-:W1:Y:S01]  /*6460*/  LDTM.16dp32bit_t16_t31.x32 R4, tmem[UR4+0x20] ;  /* 0x00002004000479ee */ /* 0x000e620008aa0000 */
[----:B------:R-:W-:Y:S01]  /*6470*/  SHF.R.S32.HI R42, RZ, 0x18, R42 ;  /* 0x00000018ff2a7819 */ /* 0x000fe2000001142a */
[C---:B-1----:R-:W-:Y:S01]  /*6480*/  IMAD R0, R38.reuse, R4, RZ ;  /* 0x0000000426007224 */ /* 0x042fe200078e02ff */
[----:B------:R-:W-:Y:S01]  /*6490*/  SHF.R.S32.HI R4, RZ, 0x18, R2 ;  /* 0x00000018ff047819 */ /* 0x000fe20000011402 */
[C---:B------:R-:W-:Y:S01]  /*64a0*/  IMAD R2, R38.reuse, R5, RZ ;  /* 0x0000000526027224 */ /* 0x040fe200078e02ff */
[----:B------:R-:W-:Y:S01]  /*64b0*/  SHF.R.S32.HI R5, RZ, 0x18, R41 ;  /* 0x00000018ff057819 */ /* 0x000fe20000011429 */
[----:B------:R-:W-:Y:S01]  /*64c0*/  IMAD R0, R3, R40, R0 ;  /* 0x0000002803007224 */ /* 0x000fe200078e0200 */
[----:B------:R-:W-:Y:S01]  /*64d0*/  PRMT R41, R49, 0x8880, RZ ;  /* 0x0000888031297816 */ /* 0x000fe200000000ff */
[----:B------:R-:W-:Y:S02]  /*64e0*/  IMAD R3, R38, R6, RZ ;  /* 0x0000000626037224 */ /* 0x000fe400078e02ff */
[-C--:B------:R-:W-:Y:S01]  /*64f0*/  IMAD R2, R4, R40.reuse, R2 ;  /* 0x0000002804027224 */ /* 0x080fe200078e0202 */
[----:B------:R-:W-:Y:S01]  /*6500*/  SHF.R.S32.HI R4, RZ, 0x18, R48 ;  /* 0x00000018ff047819 */ /* 0x000fe20000011430 */
[----:B------:R-:W-:Y:S02]  /*6510*/  IMAD R7, R38, R7, RZ ;  /* 0x0000000726077224 */ /* 0x000fe400078e02ff */
[-C--:B------:R-:W-:Y:S02]  /*6520*/  IMAD R3, R5, R40.reuse, R3 ;  /* 0x0000002805037224 */ /* 0x080fe400078e0203 */
[----:B------:R-:W-:Y:S02]  /*6530*/  IMAD R7, R4, R40, R7 ;  /* 0x0000002804077224 */ /* 0x000fe400078e0207 */
[C---:B------:R-:W-:Y:S02]  /*6540*/  IMAD R6, R38.reuse, R11, RZ ;  /* 0x0000000b26067224 */ /* 0x040fe400078e02ff */
[C---:B------:R-:W-:Y:S01]  /*6550*/  IMAD R11, R38.reuse, R16, RZ ;  /* 0x00000010260b7224 */ /* 0x040fe200078e02ff */
[----:B------:R-:W-:Y:S01]  /*6560*/  I2IP.S8.S32.SAT R52, R7, R3, RZ ;  /* 0x0000000307347239 */ /* 0x000fe200000014ff */
[C---:B------:R-:W-:Y:S02]  /*6570*/  IMAD R16, R38.reuse, R21, RZ ;  /* 0x0000001526107224 */ /* 0x040fe400078e02ff */
[----:B------:R-:W-:Y:S01]  /*6580*/  IMAD R21, R38, R26, RZ ;  /* 0x0000001a26157224 */ /* 0x000fe200078e02ff */
[----:B------:R-:W-:Y:S01]  /*6590*/  I2IP.S8.S32.SAT R52, R2, R0, R52 ;  /* 0x0000000002347239 */ /* 0x000fe20000001434 */
[C---:B------:R-:W-:Y:S01]  /*65a0*/  IMAD R26, R38.reuse, R31, RZ ;  /* 0x0000001f261a7224 */ /* 0x040fe200078e02ff */
[----:B------:R-:W-:Y:S01]  /*65b0*/  SHF.R.S32.HI R2, RZ, 0x18, R49 ;  /* 0x00000018ff027819 */ /* 0x000fe20000011431 */
[C---:B------:R-:W-:Y:S02]  /*65c0*/  IMAD R3, R38.reuse, R8, RZ ;  /* 0x0000000826037224 */ /* 0x040fe400078e02ff */
[----:B------:R-:W-:Y:S02]  /*65d0*/  IMAD.SHL.U32 R31, R49, 0x100, RZ ;  /* 0x00000100311f7824 */ /* 0x000fe400078e00ff */
[C---:B------:R-:W-:Y:S02]  /*65e0*/  IMAD R8, R38.reuse, R13, RZ ;  /* 0x0000000d26087224 */ /* 0x040fe400078e02ff */
[C---:B------:R-:W-:Y:S01]  /*65f0*/  IMAD R13, R38.reuse, R18, RZ ;  /* 0x00000012260d7224 */ /* 0x040fe200078e02ff */
[----:B------:R-:W-:Y:S01]  /*6600*/  SHF.R.S32.HI R0, RZ, 0x18, R31 ;  /* 0x00000018ff007819 */ /* 0x000fe2000001141f */
[----:B------:R-:W-:Y:S01]  /*6610*/  IMAD R18, R38, R23, RZ ;  /* 0x0000001726127224 */ /* 0x000fe200078e02ff */
[----:B------:R-:W-:Y:S01]  /*6620*/  SHF.L.U32 R31, R50, 0x10, RZ ;  /* 0x00000010321f7819 */ /* 0x000fe200000006ff */
[C---:B------:R-:W-:Y:S02]  /*6630*/  IMAD R4, R38.reuse, R9, RZ ;  /* 0x0000000926047224 */ /* 0x040fe400078e02ff */
[C---:B------:R-:W-:Y:S01]  /*6640*/  IMAD R23, R38.reuse, R28, RZ ;  /* 0x0000001c26177224 */ /* 0x040fe200078e02ff */
[----:B------:R-:W-:Y:S01]  /*6650*/  SHF.R.S32.HI R31, RZ, 0x18, R31 ;  /* 0x00000018ff1f7819 */ /* 0x000fe2000001141f */
[C---:B------:R-:W-:Y:S02]  /*6660*/  IMAD R7, R38.reuse, R12, RZ ;  /* 0x0000000c26077224 */ /* 0x040fe400078e02ff */
[----:B------:R-:W-:Y:S01]  /*6670*/  IMAD R28, R38, R33, RZ ;  /* 0x00000021261c7224 */ /* 0x000fe200078e02ff */
[----:B------:R-:W-:Y:S01]  /*6680*/  PRMT R33, R50, 0x8880, RZ ;  /* 0x0000888032217816 */ /* 0x000fe200000000ff */
[----:B------:R-:W-:Y:S02]  /*6690*/  IMAD R3, R41, R40, R3 ;  /* 0x0000002829037224 */ /* 0x000fe400078e0203 */
[C---:B------:R-:W-:Y:S02]  /*66a0*/  IMAD R12, R38.reuse, R17, RZ ;  /* 0x00000011260c7224 */ /* 0x040fe400078e02ff */
[C---:B------:R-:W-:Y:S02]  /*66b0*/  IMAD R5, R38.reuse, R10, RZ ;  /* 0x0000000a26057224 */ /* 0x040fe400078e02ff */
[----:B------:R-:W-:Y:S02]  /*66c0*/  IMAD R17, R38, R22, RZ ;  /* 0x0000001626117224 */ /* 0x000fe400078e02ff */
[----:B------:R-:W-:Y:S02]  /*66d0*/  IMAD R4, R42, R40, R4 ;  /* 0x000000282a047224 */ /* 0x000fe400078e0204 */
[C---:B------:R-:W-:Y:S02]  /*66e0*/  IMAD R22, R38.reuse, R27, RZ ;  /* 0x0000001b26167224 */ /* 0x040fe400078e02ff */
[----:B------:R-:W-:Y:S01]  /*66f0*/  IMAD R27, R38, R32, RZ ;  /* 0x00000020261b7224 */ /* 0x000fe200078e02ff */
[----:B------:R-:W-:Y:S01]  /*6700*/  SHF.L.U32 R32, R50, 0x8, RZ ;  /* 0x0000000832207819 */ /* 0x000fe200000006ff */
[-C--:B------:R-:W-:Y:S02]  /*6710*/  IMAD R5, R0, R40.reuse, R5 ;  /* 0x0000002800057224 */ /* 0x080fe400078e0205 */
[----:B------:R-:W-:Y:S01]  /*6720*/  IMAD.MOV.U32 R0, RZ, RZ, R33 ;  /* 0x000000ffff007224 */ /* 0x000fe200078e0021 */
[----:B------:R-:W-:Y:S01]  /*6730*/  SHF.R.S32.HI R32, RZ, 0x18, R32 ;  /* 0x00000018ff207819 */ /* 0x000fe20000011420 */
[-C--:B------:R-:W-:Y:S01]  /*6740*/  IMAD R6, R2, R40.reuse, R6 ;  /* 0x0000002802067224 */ /* 0x080fe200078e0206 */
[----:B------:R-:W-:Y:S01]  /*6750*/  SHF.R.S32.HI R2, RZ, 0x18, R50 ;  /* 0x00000018ff027819 */ /* 0x000fe20000011432 */
[----:B------:R-:W-:Y:S01]  /*6760*/  IMAD R7, R0, R40, R7 ;  /* 0x0000002800077224 */ /* 0x000fe200078e0207 */
[----:B------:R-:W-:Y:S01]  /*6770*/  PRMT R0, R51, 0x8880, RZ ;  /* 0x0000888033007816 */ /* 0x000fe200000000ff */
[----:B------:R-:W-:Y:S01]  /*6780*/  IMAD R9, R38, R14, RZ ;  /* 0x0000000e26097224 */ /* 0x000fe200078e02ff */
[----:B------:R-:W-:Y:S01]  /*6790*/  I2IP.S8.S32.SAT R6, R6, R5, RZ ;  /* 0x0000000506067239 */ /* 0x000fe200000014ff */
[-C--:B------:R-:W-:Y:S01]  /*67a0*/  IMAD R8, R31, R40.reuse, R8 ;  /* 0x000000281f087224 */ /* 0x080fe200078e0208 */
[C---:B------:R-:W-:Y:S01]  /*67b0*/  SHF.L.U32 R31, R51.reuse, 0x8, RZ ;  /* 0x00000008331f7819 */ /* 0x040fe200000006ff */
[----:B------:R-:W-:Y:S01]  /*67c0*/  IMAD R10, R38, R15, RZ ;  /* 0x0000000f260a7224 */ /* 0x000fe200078e02ff */
[----:B------:R-:W-:Y:S01]  /*67d0*/  I2IP.S8.S32.SAT R53, R4, R3, R6 ;  /* 0x0000000304357239 */ /* 0x000fe20000001406 */
[-C--:B------:R-:W-:Y:S01]  /*67e0*/  IMAD R9, R32, R40.reuse, R9 ;  /* 0x0000002820097224 */ /* 0x080fe200078e0209 */
[----:B------:R-:W-:Y:S01]  /*67f0*/  SHF.R.S32.HI R5, RZ, 0x18, R31 ;  /* 0x00000018ff057819 */ /* 0x000fe2000001141f */
[-C--:B------:R-:W-:Y:S01]  /*6800*/  IMAD R10, R2, R40.reuse, R10 ;  /* 0x00000028020a7224 */ /* 0x080fe200078e020a */
[----:B------:R-:W-:Y:S01]  /*6810*/  SHF.L.U32 R2, R51, 0x10, RZ ;  /* 0x0000001033027819 */ /* 0x000fe200000006ff */
[----:B------:R-:W-:Y:S01]  /*6820*/  IMAD R11, R0, R40, R11 ;  /* 0x00000028000b7224 */ /* 0x000fe200078e020b */
[----:B------:R-:W-:Y:S01]  /*6830*/  SHF.R.S32.HI R0, RZ, 0x18, R51 ;  /* 0x00000018ff007819 */ /* 0x000fe20000011433 */
[C---:B------:R-:W-:Y:S01]  /*6840*/  IMAD R15, R38.reuse, R20, RZ ;  /* 0x00000014260f7224 */ /* 0x040fe200078e02ff */
[----:B------:R-:W-:Y:S01]  /*6850*/  SHF.R.S32.HI R2, RZ, 0x18, R2 ;  /* 0x00000018ff027819 */ /* 0x000fe20000011402 */
[C---:B------:R-:W-:Y:S01]  /*6860*/  IMAD R14, R38.reuse, R19, RZ ;  /* 0x00000013260e7224 */ /* 0x040fe200078e02ff */
[C---:B----4-:R-:W-:Y:S01]  /*6870*/  SHF.L.U32 R4, R45.reuse, 0x10, RZ ;  /* 0x000000102d047819 */ /* 0x050fe200000006ff */
[----:B------:R-:W-:Y:S01]  /*6880*/  IMAD R19, R38, R24, RZ ;  /* 0x0000001826137224 */ /* 0x000fe200078e02ff */
[----:B------:R-:W-:Y:S01]  /*6890*/  PRMT R3, R45, 0x8880, RZ ;  /* 0x000088802d037816 */ /* 0x000fe200000000ff */
[-C--:B------:R-:W-:Y:S01]  /*68a0*/  IMAD R12, R2, R40.reuse, R12 ;  /* 0x00000028020c7224 */ /* 0x080fe200078e020c */
[----:B------:R-:W-:Y:S01]  /*68b0*/  PRMT R2, R44, 0x8880, RZ ;  /* 0x000088802c027816 */ /* 0x000fe200000000ff */
[-C--:B------:R-:W-:Y:S01]  /*68c0*/  IMAD R13, R5, R40.reuse, R13 ;  /* 0x00000028050d7224 */ /* 0x080fe200078e020d */
[----:B------:R-:W-:Y:S01]  /*68d0*/  SHF.R.S32.HI R4, RZ, 0x18, R4 ;  /* 0x00000018ff047819 */ /* 0x000fe20000011404 */
[----:B------:R-:W-:Y:S01]  /*68e0*/  IMAD R14, R0, R40, R14 ;  /* 0x00000028000e7224 */ /* 0x000fe200078e020e */
[----:B------:R-:W-:Y:S01]  /*68f0*/  MOV R0, R2 ;  /* 0x0000000200007202 */ /* 0x000fe20000000f00 */
[----:B------:R-:W-:Y:S01]  /*6900*/  IMAD.U32 R5, R44, 0x10000, RZ ;  /* 0x000100002c057824 */ /* 0x000fe200078e00ff */
[----:B------:R-:W-:Y:S01]  /*6910*/  I2IP.S8.S32.SAT R9, R10, R9, RZ ;  /* 0x000000090a097239 */ /* 0x000fe200000014ff */
[----:B------:R-:W-:Y:S01]  /*6920*/  IMAD R20, R38, R25, RZ ;  /* 0x0000001926147224 */ /* 0x000fe200078e02ff */
[----:B------:R-:W-:Y:S01]  /*6930*/  I2IP.S8.S32.SAT R13, R14, R13, RZ ;  /* 0x0000000d0e0d7239 */ /* 0x000fe200000014ff */
[----:B------:R-:W-:Y:S01]  /*6940*/  IMAD R15, R0, R40, R15 ;  /* 0x00000028000f7224 */ /* 0x000fe200078e020f */
[----:B------:R-:W-:Y:S01]  /*6950*/  SHF.R.S32.HI R2, RZ, 0x18, R5 ;  /* 0x00000018ff027819 */ /* 0x000fe20000011405 */
[----:B------:R-:W-:Y:S01]  /*6960*/  IMAD R24, R38, R29, RZ ;  /* 0x0000001d26187224 */ /* 0x000fe200078e02ff */
[----:B------:R-:W-:Y:S01]  /*6970*/  SHF.L.U32 R0, R44, 0x8, RZ ;  /* 0x000000082c007819 */ /* 0x000fe200000006ff */
[----:B------:R-:W-:Y:S01]  /*6980*/  IMAD R25, R38, R30, RZ ;  /* 0x0000001e26197224 */ /* 0x000fe200078e02ff */
[----:B------:R-:W-:Y:S01]  /*6990*/  I2IP.S8.S32.SAT R54, R8, R7, R9 ;  /* 0x0000000708367239 */ /* 0x000fe20000001409 */
[----:B------:R-:W-:Y:S01]  /*69a0*/  IMAD R16, R2, R40, R16 ;  /* 0x0000002802107224 */ /* 0x000fe200078e0210 */
[----:B------:R-:W-:Y:S01]  /*69b0*/  SHF.R.S32.HI R0, RZ, 0x18, R0 ;  /* 0x00000018ff007819 */ /* 0x000fe20000011400 */
[----:B------:R-:W-:Y:S01]  /*69c0*/  IMAD R29, R38, R34, RZ ;  /* 0x00000022261d7224 */ /* 0x000fe200078e02ff */
[----:B------:R-:W-:Y:S01]  /*69d0*/  SHF.R.S32.HI R2, RZ, 0x18, R44 ;  /* 0x00000018ff027819 */ /* 0x000fe2000001142c */
[----:B------:R-:W-:Y:S01]  /*69e0*/  IMAD.SHL.U32 R5, R45, 0x100, RZ ;  /* 0x000001002d057824 */ /* 0x000fe200078e00ff */
[----:B------:R-:W-:Y:S01]  /*69f0*/  I2IP.S8.S32.SAT R55, R12, R11, R13 ;  /* 0x0000000b0c377239 */ /* 0x000fe2000000140d */
[-C--:B------:R-:W-:Y:S02]  /*6a00*/  IMAD R17, R0, R40.reuse, R17 ;  /* 0x0000002800117224 */ /* 0x080fe400078e0211 */
[-C--:B------:R-:W-:Y:S01]  /*6a10*/  IMAD R18, R2, R40.reuse, R18 ;  /* 0x0000002802127224 */ /* 0x080fe200078e0212 */
[----:B------:R-:W-:Y:S01]  /*6a20*/  SHF.R.S32.HI R0, RZ, 0x18, R5 ;  /* 0x00000018ff007819 */ /* 0x000fe20000011405 */
[-C--:B------:R-:W-:Y:S01]  /*6a30*/  IMAD R19, R3, R40.reuse, R19 ;  /* 0x0000002803137224 */ /* 0x080fe200078e0213 */
[----:B------:R-:W-:Y:S01]  /*6a40*/  SHF.R.S32.HI R2, RZ, 0x18, R45 ;  /* 0x00000018ff027819 */ /* 0x000fe2000001142d */
[-C--:B------:R-:W-:Y:S01]  /*6a50*/  IMAD R20, R4, R40.reuse, R20 ;  /* 0x0000002804147224 */ /* 0x080fe200078e0214 */
[----:B------:R-:W-:Y:S01]  /*6a60*/  SHF.L.U32 R4, R46, 0x10, RZ ;  /* 0x000000102e047819 */ /* 0x000fe200000006ff */
[-C--:B------:R-:W-:Y:S01]  /*6a70*/  IMAD R21, R0, R40.reuse, R21 ;  /* 0x0000002800157224 */ /* 0x080fe200078e0215 */
[C---:B------:R-:W-:Y:S01]  /*6a80*/  PRMT R0, R46.reuse, 0x8880, RZ ;  /* 0x000088802e007816 */ /* 0x040fe200000000ff */
[----:B------:R1:W-:Y:S01]  /*6a90*/  STS.128 [R69+UR44+0x2200], R52 ;  /* 0x0022003445007988 */ /* 0x0003e20008000c2c */
[----:B------:R-:W-:Y:S01]  /*6aa0*/  SHF.L.U32 R3, R46, 0x8, RZ ;  /* 0x000000082e037819 */ /* 0x000fe200000006ff */
[-C--:B------:R-:W-:Y:S01]  /*6ab0*/  IMAD R22, R2, R40.reuse, R22 ;  /* 0x0000002802167224 */ /* 0x080fe200078e0216 */
[----:B------:R-:W-:Y:S01]  /*6ac0*/  SHF.R.S32.HI R2, RZ, 0x18, R4 ;  /* 0x00000018ff027819 */ /* 0x000fe20000011404 */
[-C--:B------:R-:W-:Y:S01]  /*6ad0*/  IMAD R23, R0, R40.reuse, R23 ;  /* 0x0000002800177224 */ /* 0x080fe200078e0217 */
[----:B------:R-:W-:Y:S01]  /*6ae0*/  SHF.R.S32.HI R3, RZ, 0x18, R3 ;  /* 0x00000018ff037819 */ /* 0x000fe20000011403 */
[----:B------:R-:W-:Y:S01]  /*6af0*/  IMAD R30, R38, R35, RZ ;  /* 0x00000023261e7224 */ /* 0x000fe200078e02ff */
[----:B------:R-:W-:Y:S01]  /*6b00*/  SHF.R.S32.HI R0, RZ, 0x18, R46 ;  /* 0x00000018ff007819 */ /* 0x000fe2000001142e */
[-C--:B------:R-:W-:Y:S01]  /*6b10*/  IMAD R24, R2, R40.reuse, R24 ;  /* 0x0000002802187224 */ /* 0x080fe200078e0218 */
[----:B------:R-:W-:Y:S01]  /*6b20*/  PRMT R2, R47, 0x8880, RZ ;  /* 0x000088802f027816 */ /* 0x000fe200000000ff */
[-C--:B------:R-:W-:Y:S01]  /*6b30*/  IMAD R25, R3, R40.reuse, R25 ;  /* 0x0000002803197224 */ /* 0x080fe200078e0219 */
[C---:B------:R-:W-:Y:S01]  /*6b40*/  SHF.L.U32 R3, R47.reuse, 0x10, RZ ;  /* 0x000000102f037819 */ /* 0x040fe200000006ff */
[----:B------:R-:W-:Y:S01]  /*6b50*/  IMAD.SHL.U32 R4, R47, 0x100, RZ ;  /* 0x000001002f047824 */ /* 0x000fe200078e00ff */
[----:B------:R-:W-:Y:S01]  /*6b60*/  SHF.R.S32.HI R5, RZ, 0x18, R47 ;  /* 0x00000018ff057819 */ /* 0x000fe2000001142f */
[-C--:B------:R-:W-:Y:S01]  /*6b70*/  IMAD R26, R0, R40.reuse, R26 ;  /* 0x00000028001a7224 */ /* 0x080fe200078e021a */
[----:B------:R-:W-:Y:S01]  /*6b80*/  SHF.R.S32.HI R3, RZ, 0x18, R3 ;  /* 0x00000018ff037819 */ /* 0x000fe20000011403 */
[-C--:B------:R-:W-:Y:S01]  /*6b90*/  IMAD R27, R2, R40.reuse, R27 ;  /* 0x00000028021b7224 */ /* 0x080fe200078e021b */
[----:B------:R-:W-:Y:S02]  /*6ba0*/  SHF.R.S32.HI R4, RZ, 0x18, R4 ;  /* 0x00000018ff047819 */ /* 0x000fe40000011404 */
[----:B------:R-:W-:Y:S01]  /*6bb0*/  I2IP.S8.S32.SAT R17, R18, R17, RZ ;  /* 0x0000001112117239 */ /* 0x000fe200000014ff */
[-C--:B------:R-:W-:Y:S01]  /*6bc0*/  IMAD R28, R3, R40.reuse, R28 ;  /* 0x00000028031c7224 */ /* 0x080fe200078e021c */
[----:B------:R-:W-:Y:S01]  /*6bd0*/  I2IP.S8.S32.SAT R21, R22, R21, RZ ;  /* 0x0000001516157239 */ /* 0x000fe200000014ff */
[-C--:B------:R-:W-:Y:S01]  /*6be0*/  IMAD R29, R4, R40.reuse, R29 ;  /* 0x00000028041d7224 */ /* 0x080fe200078e021d */
[----:B------:R-:W-:Y:S01]  /*6bf0*/  I2IP.S8.S32.SAT R16, R16, R15, R17 ;  /* 0x0000000f10107239 */ /* 0x000fe20000001411 */
[----:B------:R-:W-:Y:S01]  /*6c00*/  IMAD R30, R5, R40, R30 ;  /* 0x00000028051e7224 */ /* 0x000fe200078e021e */
[----:B------:R-:W-:Y:S02]  /*6c10*/  I2IP.S8.S32.SAT R17, R20, R19, R21 ;  /* 0x0000001314117239 */ /* 0x000fe40000001415 */
[----:B------:R-:W-:Y:S02]  /*6c20*/  I2IP.S8.S32.SAT R18, R26, R25, RZ ;  /* 0x000000191a127239 */ /* 0x000fe400000014ff */
[----:B------:R-:W-:Y:S02]  /*6c30*/  I2IP.S8.S32.SAT R19, R30, R29, RZ ;  /* 0x0000001d1e137239 */ /* 0x000fe400000014ff */
[----:B------:R-:W-:Y:S02]  /*6c40*/  IADD3 R2, PT, PT, R69, UR44, RZ ;  /* 0x0000002c45027c10 */ /* 0x000fe4000fffe0ff */
[----:B------:R-:W-:Y:S02]  /*6c50*/  SHF.L.U32 R0, R79, 0x4, RZ ;  /* 0x000000044f007819 */ /* 0x000fe400000006ff */
[----:B------:R-:W-:Y:S02]  /*6c60*/  I2IP.S8.S32.SAT R18, R24, R23, R18 ;  /* 0x0000001718127239 */ /* 0x000fe40000001412 */
[----:B------:R-:W-:Y:S02]  /*6c70*/  I2IP.S8.S32.SAT R19, R28, R27, R19 ;  /* 0x0000001b1c137239 */ /* 0x000fe40000001413 */
[----:B------:R-:W-:Y:S02]  /*6c80*/  IADD3 R87, PT, PT, R2, R0, RZ ;  /* 0x0000000002577210 */ /* 0x000fe40007ffe0ff */
[----:B------:R-:W-:Y:S02]  /*6c90*/  LEA R3, R81, UR44, 0x3 ;  /* 0x0000002c51037c11 */ /* 0x000fe4000f8e18ff */
[----:B------:R-:W-:Y:S01]  /*6ca0*/  @P6 SHF.L.U32 R4, R80, 0x1f, RZ ;  /* 0x0000001f50046819 */ /* 0x000fe200000006ff */
[----:B------:R1:W-:Y:S01]  /*6cb0*/  STS.128 [R87+0x2210], R16 ;  /* 0x0022101057007388 */ /* 0x0003e20000000c00 */
[----:B------:R-:W-:Y:S01]  /*6cc0*/  @!PT LDS RZ, [RZ] ;  /* 0x00000000fffff984 */ /* 0x000fe20000000800 */
[----:B------:R-:W-:Y:S01]  /*6cd0*/  @!PT LDS RZ, [RZ] ;  /* 0x00000000fffff984 */ /* 0x000fe20000000800 */
[----:B------:R-:W-:Y:S01]  /*6ce0*/  @!PT LDS RZ, [RZ] ;  /* 0x00000000fffff984 */ /* 0x000fe20000000800 */
[----:B------:R-:W-:Y:S01]  /*6cf0*/  @!PT LDS RZ, [RZ] ;  /* 0x00000000fffff984 */ /* 0x000fe20000000800 */
[----:B------:R2:W-:Y:S07]  /*6d00*/  MEMBAR.ALL.CTA ;  /* 0x0000000000007992 */ /* 0x0005ee0000008000 */
[----:B--2---:R-:W2:Y:S02]  /*6d10*/  FENCE.VIEW.ASYNC.S ;  /* 0x00000000000073c6 */ /* 0x004ea40000000000 */
[----:B--2---:R-:W-:Y:S06]  /*6d20*/  BAR.SYNC.DEFER_BLOCKING 0x1, 0x80 ;  /* 0x0042000000007b1d */ /* 0x004fec0000010000 */
[----:B------:R-:W-:Y:S05]  /*6d30*/  @P0 BRA `(.L_x_107) ;  /* 0x0000000000280947 */ /* 0x000fea0003800000 */
[----:B------:R-:W2:Y:S01]  /*6d40*/  LDCU.64 UR6, c[0x0][0x348] ;  /* 0x00006900ff0677ac */ /* 0x000ea20008000a00 */
[----:B------:R-:W-:Y:S01]  /*6d50*/  UIADD3 UR4, UPT, UPT, UR44, 0x2200, URZ ;  /* 0x000022002c047890 */ /* 0x000fe2000fffe0ff */
[----:B------:R-:W-:Y:S05]  /*6d60*/  UMOV UR51, UR36 ;  /* 0x0000002400337c82 */ /* 0x000fea0008000000 */
[----:B------:R-:W-:Y:S04]  /*6d70*/  MOV R85, UR4 ;  /* 0x0000000400557c02 */ /* 0x000fe80008000f00 */
[----:B------:R-:W-:Y:S01]  /*6d80*/  R2UR UR48, R85 ;  /* 0x00000000553072ca */ /* 0x000fe200000e0000 */
[----:B--2---:R-:W-:Y:S04]  /*6d90*/  UIADD3 UR4, UP0, UPT, UR6, 0x680, URZ ;  /* 0x0000068006047890 */ /* 0x004fe8000ff1e0ff */
[----:B------:R-:W-:Y:S09]  /*6da0*/  UIADD3.X UR5, UPT, UPT, URZ, UR7, URZ, UP0, !UPT ;  /* 0x00000007ff057290 */ /* 0x000ff200087fe4ff */
[----:B------:R2:W-:Y:S01]  /*6db0*/  UTMASTG.3D [UR48], [UR4] ;  /* 0x00000030040073b5 */ /* 0x0005e20008010000 */
[----:B------:R0:W-:Y:S01]  /*6dc0*/  UTMACMDFLUSH ;  /* 0x00000000000079b7 */ /* 0x0001e20000000000 */
[----:B--2---:R-:W-:Y:S04]  /*6dd0*/  DEPBAR.LE SB0, 0x1 ;  /* 0x000080400000791a */ /* 0x004fe80000000000 */
.L_x_107:
[----:B------:R-:W-:Y:S05]  /*6de0*/  BSYNC.RECONVERGENT B0 ;  /* 0x0000000000007941 */ /* 0x000fea0003800200 */
.L_x_106:
[----:B------:R-:W-:Y:S06]  /*6df0*/  BAR.SYNC.DEFER_BLOCKING 0x1, 0x80 ;  /* 0x0042000000007b1d */ /* 0x000fec0000010000 */
[----:B------:R-:W2:Y:S01]  /*6e00*/  @P6 SYNCS.PHASECHK.TRANS64.TRYWAIT P0, [R3+URZ+0x80], R4 ;  /* 0x00008004030065a7 */ /* 0x000ea200080011ff */
[----:B------:R-:W-:Y:S01]  /*6e10*/  BSSY B1, `(.L_x_108) ;  /* 0x000001f000017945 */ /* 0x000fe20003800000 */
[----:B--2---:R-:W-:Y:S03]  /*6e20*/  @P6 SEL R56, RZ, 0x1, !P0 ;  /* 0x00000001ff386807 */ /* 0x004fe60004000000 */
[----:B------:R-:W-:Y:S05]  /*6e30*/  @!P6 BRA `(.L_x_109) ;  /* 0x000000000070e947 */ /* 0x000fea0003800000 */
[----:B------:R-:W-:Y:S01]  /*6e40*/  ISETP.NE.AND P1, PT, R57, RZ, PT ;  /* 0x000000ff3900720c */ /* 0x000fe20003f25270 */
[----:B------:R-:W-:Y:S01]  /*6e50*/  BSSY B0, `(.L_x_110) ;  /* 0x0000008000007945 */ /* 0x000fe20003800000 */
[----:B------:R-:W-:Y:S11]  /*6e60*/  ISETP.NE.AND P0, PT, R56, RZ, PT ;  /* 0x000000ff3800720c */ /* 0x000ff60003f05270 */
[----:B------:R-:W-:Y:S04]  /*6e70*/  @P1 IMAD R2, R81, 0x1000, R2 ;  /* 0x0000100051021824 */ /* 0x000fe800078e0202 */
[----:B------:R-:W-:Y:S01]  /*6e80*/  @P1 IMAD.IADD R4, R0, 0x1, R2 ;  /* 0x0000000100041824 */ /* 0x000fe200078e0202 */
[----:B------:R-:W-:Y:S06]  /*6e90*/  @P0 BRA `(.L_x_111) ;  /* 0x00000000000c0947 */ /* 0x000fec0003800000 */
[----:B------:R-:W-:Y:S04]  /*6ea0*/  SHF.L.U32 R0, R80, 0x1f, RZ ;  /* 0x0000001f50007819 */ /* 0x000fe800000006ff */
[----:B------:R-:W2:Y:S02]  /*6eb0*/  SYNCS.PHASECHK.TRANS64.TRYWAIT P0, [R3+URZ+0x80], R0 ;  /* 0x00008000030075a7 */ /* 0x000ea400080011ff */
[----:B--2---:R-:W-:Y:S05]  /*6ec0*/  @!P0 BRA `(.L_x_112) ;  /* 0x0000001800308947 */ /* 0x004fea0003800000 */
.L_x_111:
[----:B------:R-:W-:Y:S05]  /*6ed0*/  BSYNC B0 ;  /* 0x0000000000007941 */ /* 0x000fea0003800000 */
.L_x_110:
[----:B------:R-:W-:Y:S01]  /*6ee0*/  ISETP.NE.AND P0, PT, R57, RZ, PT ;  /* 0x000000ff3900720c */ /* 0x000fe20003f05270 */
[----:B--2---:R-:W-:Y:S02]  /*6ef0*/  VIADD R3, R3, 0x90 ;  /* 0x0000009003037836 */ /* 0x004fe40000000000 */
[----:B------:R-:W-:Y:S02]  /*6f00*/  IMAD.U32 R0, RZ, RZ, UR45 ;  /* 0x0000002dff007e24 */ /* 0x000fe4000f8e00ff */
[----:B------:R-:W-:Y:S03]  /*6f10*/  VIADD R81, R81, 0x1 ;  /* 0x0000000151517836 */ /* 0x000fe60000000000 */
[----:B------:R-:W-:Y:S05]  /*6f20*/  PRMT R0, R0, 0x654, R3 ;  /* 0x0000065400007816 */ /* 0x000fea0000000003 */
[----:B------:R2:W3:Y:S04]  /*6f30*/  @P0 LDS.128 R48, [R2+0x200] ;  /* 0x0002000002300984 */ /* 0x0004e80000000c00 */
        /* <DEDUP_REMOVED lines=11> */
[----:B--23--:R-:W-:Y:S02]  /*6ff0*/  LOP3.LUT R80, R80, R0, RZ, 0x3c, !PT ;  /* 0x0000000050507212 */ /* 0x00cfe400078e3cff */
.L_x_109:
[----:B------:R-:W-:Y:S05]  /*7000*/  BSYNC B1 ;  /* 0x0000000000017941 */ /* 0x000fea0003800000 */
.L_x_108:
[----:B------:R-:W-:Y:S05]  /*7010*/  VIADD R0, R39, 0x40 ;  /* 0x0000004027007836 */ /* 0x000fea0000000000 */
[----:B------:R-:W-:Y:S04]  /*7020*/  SHF.R.U32.HI R0, RZ, 0x15, R0 ;  /* 0x00000015ff007819 */ /* 0x000fe80000011600 */
[----:B------:R-:W-:Y:S11]  /*7030*/  LOP3.LUT P0, RZ, R0, 0x3, R75, 0x48, !PT ;  /* 0x0000000300ff7812 */ /* 0x000ff6000780484b */
[----:B------:R-:W-:Y:S02]  /*7040*/  @!UPT UIADD3 URZ, UPT, UPT, URZ, URZ, URZ ;  /* 0x000000fffffff290 */ /* 0x000fe4000fffe0ff */
[----:B------:R-:W-:Y:S05]  /*7050*/  @!P0 BRA `(.L_x_113) ;  /* 0x0000000000408947 */ /* 0x000fea0003800000 */
[----:B------:R-:W2:Y:S01]  /*7060*/  LDCU.64 UR8, c[0x4][0x70] ;  /* 0x01000e00ff0877ac */ /* 0x000ea20008000a00 */
[----:B------:R-:W-:Y:S01]  /*7070*/  MOV R3, 0x0 ;  /* 0x0000000000037802 */ /* 0x000fe20000000f00 */
[----:B------:R-:W-:Y:S02]  /*7080*/  HFMA2 R12, -RZ, RZ, 0, 5.9604644775390625e-08 ;  /* 0x00000001ff0c7431 */ /* 0x000fe400000001ff */
[----:B------:R-:W-:Y:S02]  /*7090*/  IMAD.MOV.U32 R8, RZ, RZ, 0x192 ;  /* 0x00000192ff087424 */ /* 0x000fe400078e00ff */
[----:B------:R-:W-:Y:S01]  /*70a0*/  IMAD.MOV.U32 R13, RZ, RZ, RZ ;  /* 0x000000ffff0d7224 */ /* 0x000fe200078e00ff */
[----:B------:R-:W3:Y:S01]  /*70b0*/  LDCU.64 UR6, c[0x4][0x78] ;  /* 0x01000f00ff0677ac */ /* 0x000ee20008000a00 */
[----:B------:R-:W1:Y:S01]  /*70c0*/  LDC.64 R2, c[0x4][R3] ;  /* 0x0100000003027b82 */ /* 0x000e620000000a00 */
[----:B------:R-:W5:Y:S01]  /*70d0*/  LDCU.64 UR4, c[0x4][0x10] ;  /* 0x01000200ff0477ac */ /* 0x000f620008000a00 */
[----:B--2---:R-:W-:Y:S01]  /*70e0*/  MOV R5, UR9 ;  /* 0x0000000900057c02 */ /* 0x004fe20008000f00 */
[----:B------:R-:W-:Y:S01]  /*70f0*/  IMAD.U32 R4, RZ, RZ, UR8 ;  /* 0x00000008ff047e24 */ /* 0x000fe2000f8e00ff */
[----:B---3--:R-:W-:Y:S01]  /*7100*/  MOV R7, UR7 ;  /* 0x0000000700077c02 */ /* 0x008fe20008000f00 */
[----:B------:R-:W-:Y:S01]  /*7110*/  IMAD.U32 R6, RZ, RZ, UR6 ;  /* 0x00000006ff067e24 */ /* 0x000fe2000f8e00ff */
[----:B-----5:R-:W-:Y:S01]  /*7120*/  MOV R11, UR5 ;  /* 0x00000005000b7c02 */ /* 0x020fe20008000f00 */
[----:B------:R-:W-:Y:S02]  /*7130*/  IMAD.U32 R10, RZ, RZ, UR4 ;  /* 0x00000004ff0a7e24 */ /* 0x000fe4000f8e00ff */
[----:B------:R-:W-:Y:S07]  /*7140*/  LEPC R20, `(.L_x_113) ;  /* 0x000000001014794e */ /* 0x000fee0000000000 */
[----:B-1--4-:R-:W-:Y:S05]  /*7150*/  CALL.ABS.NOINC R2 ;  /* 0x0000000002007343 */ /* 0x012fea0003c00000 */
.L_x_113:
[----:B------:R-:W-:Y:S01]  /*7160*/  ISETP.NE.AND P0, PT, R86, RZ, PT ;  /* 0x000000ff5600720c */ /* 0x000fe20003f05270 */
[----:B------:R-:W-:Y:S05]  /*7170*/  WARPSYNC.ALL ;  /* 0x0000000000007948 */ /* 0x000fea0003800000 */
[----:B------:R-:W-:Y:S01]  /*7180*/  IMAD.SHL.U32 R66, R49, 0x100, RZ ;  /* 0x0000010031427824 */ /* 0x000fe200078e00ff */
[----:B------:R-:W-:Y:S01]  /*7190*/  R2UR UR4, R39 ;  /* 0x00000000270472ca */ /* 0x000fe200000e0000 */
[----:B------:R-:W-:Y:S01]  /*71a0*/  IMAD.SHL.U32 R60, R51, 0x100, RZ ;  /* 0x00000100333c7824 */ /* 0x000fe200078e00ff */
[C---:B------:R-:W-:Y:S01]  /*71b0*/  SHF.L.U32 R2, R48.reuse, 0x10, RZ ;  /* 0x0000001030027819 */ /* 0x040fe200000006ff */
[----:B-1--4-:R-:W-:Y:S01]  /*71c0*/  IMAD.SHL.U32 R54, R45, 0x100, RZ ;  /* 0x000001002d367824 */ /* 0x012fe200078e00ff */
[C---:B------:R-:W-:Y:S01]  /*71d0*/  PRMT R0, R48.reuse, 0x8880, RZ ;  /* 0x0000888030007816 */ /* 0x040fe200000000ff */
[----:B------:R-:W-:Y:S01]  /*71e0*/  BSSY.RECONVERGENT B0, `(.L_x_114) ;  /* 0x000009f000007945 */ /* 0x000fe20003800200 */
[----:B------:R-:W-:Y:S02]  /*71f0*/  SHF.L.U32 R3, R48, 0x8, RZ ;  /* 0x0000000830037819 */ /* 0x000fe400000006ff */
[----:B------:R-:W-:Y:S02]  /*7200*/  SHF.R.S32.HI R2, RZ, 0x18, R2 ;  /* 0x00000018ff027819 */ /* 0x000fe40000011402 */
[----:B------:R-:W-:Y:S02]  /*7210*/  PRMT R68, R49, 0x8880, RZ ;  /* 0x0000888031447816 */ /* 0x000fe400000000ff */
[----:B------:R-:W-:Y:S01]  /*7220*/  SHF.R.S32.HI R3, RZ, 0x18, R3 ;  /* 0x00000018ff037819 */ /* 0x000fe20000011403 */
[----:B------:R-:W-:Y:S01]  /*7230*/  LDTM.16dp32bit_t0_t15.x32 R4, tmem[UR4+0x40] ;  /* 0x00004004000479ee */ /* 0x000fe20008a80000 */
[----:B------:R-:W1:Y:S01]  /*7240*/  LDTM.16dp32bit_t16_t31.x32 R4, tmem[UR4+0x60] ;  /* 0x00006004000479ee */ /* 0x000e620008aa0000 */
[----:B------:R-:W-:Y:S01]  /*7250*/  NOP ;  /* 0x0000000000007918 */ /* 0x000fe20000000000 */
[C---:B------:R-:W-:Y:S02]  /*7260*/  SHF.L.U32 R63, R50.reuse, 0x8, RZ ;  /* 0x00000008323f7819 */ /* 0x040fe400000006ff */
[C---:B------:R-:W-:Y:S02]  /*7270*/  PRMT R62, R51.reuse, 0x8880, RZ ;  /* 0x00008880333e7816 */ /* 0x040fe400000000ff */
[----:B------:R-:W-:Y:S02]  /*7280*/  SHF.L.U32 R61, R51, 0x10, RZ ;  /* 0x00000010333d7819 */ /* 0x000fe400000006ff */
[----:B------:R-:W-:Y:S02]  /*7290*/  R2UR UR5, R43 ;  /* 0x000000002b0572ca */ /* 0x000fe400000e0000 */
[----:B------:R-:W-:Y:S01]  /*72a0*/  SHF.R.S32.HI R39, RZ, 0x18, R48 ;  /* 0x00000018ff277819 */ /* 0x000fe20000011430 */
[----:B------:R-:W-:Y:S01]  /*72b0*/  IMAD.SHL.U32 R48, R47, 0x100, RZ ;  /* 0x000001002f307824 */ /* 0x000fe200078e00ff */
[----:B------:R-:W-:Y:S02]  /*72c0*/  SHF.L.U32 R67, R49, 0x10, RZ ;  /* 0x0000001031437819 */ /* 0x000fe400000006ff */
[C---:B------:R-:W-:Y:S02]  /*72d0*/  PRMT R65, R50.reuse, 0x8880, RZ ;  /* 0x0000888032417816 */ /* 0x040fe400000000ff */
[----:B------:R-:W-:Y:S02]  /*72e0*/  SHF.R.S32.HI R41, RZ, 0x18, R49 ;  /* 0x00000018ff297819 */ /* 0x000fe40000011431 */
[----:B------:R-:W-:Y:S02]  /*72f0*/  SHF.L.U32 R64, R50, 0x10, RZ ;  /* 0x0000001032407819 */ /* 0x000fe400000006ff */
[----:B------:R-:W-:Y:S01]  /*7300*/  SHF.R.S32.HI R42, RZ, 0x18, R50 ;  /* 0x00000018ff2a7819 */ /* 0x000fe20000011432 */
[----:B------:R-:W-:Y:S01]  /*7310*/  UIADD3 UR4, UPT, UPT, UR5, 0xf0, URZ ;  /* 0x000000f005047890 */ /* 0x000fe2000fffe0ff */
[----:B------:R-:W-:Y:S01]  /*7320*/  PRMT R59, R44, 0x8880, RZ ;  /* 0x000088802c3b7816 */ /* 0x000fe200000000ff */
[C---:B-1----:R-:W-:Y:S02]  /*7330*/  IMAD R4, R38.reuse, R4, RZ ;  /* 0x0000000426047224 */ /* 0x042fe400078e02ff */
[----:B------:R-:W-:Y:S01]  /*7340*/  UPRMT UR4, UR45, 0x654, UR4 ;  /* 0x000006542d047896 */ /* 0x000fe20008000004 */
[C---:B------:R-:W-:Y:S01]  /*7350*/  IMAD R5, R38.reuse, R5, RZ ;  /* 0x0000000526057224 */ /* 0x040fe200078e02ff */
[----:B------:R-:W-:Y:S01]  /*7360*/  SHF.R.S32.HI R43, RZ, 0x18, R51 ;  /* 0x00000018ff2b7819 */ /* 0x000fe20000011433 */
[----:B------:R-:W-:Y:S01]  /*7370*/  IMAD R6, R38, R6, RZ ;  /* 0x0000000626067224 */ /* 0x000fe200078e02ff */
[----:B------:R-:W-:Y:S01]  /*7380*/  SHF.L.U32 R51, R46, 0x8, RZ ;  /* 0x000000082e337819 */ /* 0x000fe200000006ff */
[----:B------:R-:W-:Y:S01]  /*7390*/  IMAD R4, R0, R40, R4 ;  /* 0x0000002800047224 */ /* 0x000fe200078e0204 */
[----:B------:R-:W-:Y:S01]  /*73a0*/  MOV R0, R68 ;  /* 0x0000004400007202 */ /* 0x000fe20000000f00 */
[----:B------:R-:W-:Y:S01]  /*73b0*/  IMAD R7, R38, R7, RZ ;  /* 0x0000000726077224 */ /* 0x000fe200078e02ff */
[----:B------:R-:W-:Y:S01]  /*73c0*/  SHF.L.U32 R58, R44, 0x10, RZ ;  /* 0x000000102c3a7819 */ /* 0x000fe200000006ff */
[-C--:B------:R-:W-:Y:S01]  /*73d0*/  IMAD R5, R2, R40.reuse, R5 ;  /* 0x0000002802057224 */ /* 0x080fe200078e0205 */
[----:B------:R-:W-:Y:S01]  /*73e0*/  SYNCS.ARRIVE.TRANS64.RED.A1T0 RZ, [UR4], RZ ;  /* 0x000000ffffff79a7 */ /* 0x000fe20008100404 */
[----:B------:R-:W-:Y:S01]  /*73f0*/  IMAD R6, R3, R40, R6 ;  /* 0x0000002803067224 */ /* 0x000fe200078e0206 */
[----:B------:R-:W-:Y:S01]  /*7400*/  SHF.R.S32.HI R2, RZ, 0x18, R67 ;  /* 0x00000018ff027819 */ /* 0x000fe20000011443 */
[C---:B------:R-:W-:Y:S01]  /*7410*/  IMAD R8, R38.reuse, R8, RZ ;  /* 0x0000000826087224 */ /* 0x040fe200078e02ff */
[----:B------:R-:W-:Y:S01]  /*7420*/  SHF.R.S32.HI R3, RZ, 0x18, R66 ;  /* 0x00000018ff037819 */ /* 0x000fe20000011442 */
[-C--:B------:R-:W-:Y:S01]  /*7430*/  IMAD R7, R39, R40.reuse, R7 ;  /* 0x0000002827077224 */ /* 0x080fe200078e0207 */
[----:B------:R-:W-:Y:S01]  /*7440*/  MOV R39, R65 ;  /* 0x0000004100277202 */ /* 0x000fe20000000f00 */
[----:B------:R-:W-:Y:S01]  /*7450*/  IMAD R9, R38, R9, RZ ;  /* 0x0000000926097224 */ /* 0x000fe200078e02ff */
[C---:B------:R-:W-:Y:S01]  /*7460*/  PRMT R56, R45.reuse, 0x8880, RZ ;  /* 0x000088802d387816 */ /* 0x040fe200000000ff */
[----:B------:R-:W-:Y:S01]  /*7470*/  IMAD R8, R0, R40, R8 ;  /* 0x0000002800087224 */ /* 0x000fe200078e0208 */
[----:B------:R-:W-:Y:S01]  /*7480*/  SHF.L.U32 R55, R45, 0x10, RZ ;  /* 0x000000102d377819 */ /* 0x000fe200000006ff */
[----:B------:R-:W-:Y:S01]  /*7490*/  IMAD R10, R38, R10, RZ ;  /* 0x0000000a260a7224 */ /* 0x000fe200078e02ff */
[----:B------:R-:W-:Y:S01]  /*74a0*/  PRMT R53, R46, 0x8880, RZ ;  /* 0x000088802e357816 */ /* 0x000fe200000000ff */
[----:B------:R-:W-:Y:S01]  /*74b0*/  IMAD R9, R2, R40, R9 ;  /* 0x0000002802097224 */ /* 0x000fe200078e0209 */
[----:B------:R-:W-:Y:S01]  /*74c0*/  SHF.R.S32.HI R45, RZ, 0x18, R45 ;  /* 0x00000018ff2d7819 */ /* 0x000fe2000001142d */
[----:B------:R-:W-:Y:S01]  /*74d0*/  IMAD R0, R38, R20, RZ ;  /* 0x0000001426007224 */ /* 0x000fe200078e02ff */
[----:B------:R-:W-:Y:S01]  /*74e0*/  SHF.L.U32 R52, R46, 0x10, RZ ;  /* 0x000000102e347819 */ /* 0x000fe200000006ff */
[C---:B------:R-:W-:Y:S01]  /*74f0*/  IMAD R11, R38.reuse, R11, RZ ;  /* 0x0000000b260b7224 */ /* 0x040fe200078e02ff */
[C---:B------:R-:W-:Y:S01]  /*7500*/  PRMT R50, R47.reuse, 0x8880, RZ ;  /* 0x000088802f327816 */ /* 0x040fe200000000ff */
[C---:B------:R-:W-:Y:S01]  /*7510*/  IMAD R2, R38.reuse, R21, RZ ;  /* 0x0000001526027224 */ /* 0x040fe200078e02ff */
[----:B------:R-:W-:Y:S01]  /*7520*/  SHF.R.S32.HI R46, RZ, 0x18, R46 ;  /* 0x00000018ff2e7819 */ /* 0x000fe2000001142e */
[C---:B------:R-:W-:Y:S01]  /*7530*/  IMAD R20, R38.reuse, R24, RZ ;  /* 0x0000001826147224 */ /* 0x040fe200078e02ff */
[----:B------:R-:W-:Y:S01]  /*7540*/  SHF.L.U32 R49, R47, 0x10, RZ ;  /* 0x000000102f317819 */ /* 0x000fe200000006ff */
[C---:B------:R-:W-:Y:S01]  /*7550*/  IMAD R21, R38.reuse, R25, RZ ;  /* 0x0000001926157224 */ /* 0x040fe200078e02ff */
[----:B------:R-:W-:Y:S01]  /*7560*/  SHF.R.S32.HI R47, RZ, 0x18, R47 ;  /* 0x00000018ff2f7819 */ /* 0x000fe2000001142f */
[----:B------:R-:W-:Y:S01]  /*7570*/  IMAD R24, R38, R28, RZ ;  /* 0x0000001c26187224 */ /* 0x000fe200078e02ff */
[----:B------:R-:W-:Y:S01]  /*7580*/  SHF.L.U32 R57, R44, 0x8, RZ ;  /* 0x000000082c397819 */ /* 0x000fe200000006ff */
[----:B------:R-:W-:Y:S01]  /*7590*/  IMAD R10, R3, R40, R10 ;  /* 0x00000028030a7224 */ /* 0x000fe200078e020a */
[----:B------:R-:W-:Y:S01]  /*75a0*/  SHF.R.S32.HI R44, RZ, 0x18, R44 ;  /* 0x00000018ff2c7819 */ /* 0x000fe2000001142c */
[----:B------:R-:W-:Y:S01]  /*75b0*/  IMAD R12, R38, R12, RZ ;  /* 0x0000000c260c7224 */ /* 0x000fe200078e02ff */
[----:B------:R-:W-:Y:S01]  /*75c0*/  IADD3 R36, PT, PT, R36, 0x1, RZ ;  /* 0x0000000124247810 */ /* 0x000fe20007ffe0ff */
[C---:B------:R-:W-:Y:S02]  /*75d0*/  IMAD R25, R38.reuse, R29, RZ ;  /* 0x0000001d26197224 */ /* 0x040fe400078e02ff */
[C---:B------:R-:W-:Y:S01]  /*75e0*/  IMAD R28, R38.reuse, R32, RZ ;  /* 0x00000020261c7224 */ /* 0x040fe200078e02ff */
[----:B------:R-:W-:Y:S01]  /*75f0*/  SHF.R.S32.HI R32, RZ, 0x18, R64 ;  /* 0x00000018ff207819 */ /* 0x000fe20000011440 */
[C---:B------:R-:W-:Y:S01]  /*7600*/  IMAD R29, R38.reuse, R33, RZ ;  /* 0x00000021261d7224 */ /* 0x040fe200078e02ff */
[----:B------:R-:W-:Y:S01]  /*7610*/  I2IP.S8.S32.SAT R33, R7, R6, RZ ;  /* 0x0000000607217239 */ /* 0x000fe200000014ff */
[----:B------:R-:W-:Y:S01]  /*7620*/  IMAD R11, R41, R40, R11 ;  /* 0x00000028290b7224 */ /* 0x000fe200078e020b */
[----:B------:R-:W-:Y:S01]  /*7630*/  SHF.R.S32.HI R6, RZ, 0x18, R63 ;  /* 0x00000018ff067819 */ /* 0x000fe2000001143f */
[C---:B------:R-:W-:Y:S01]  /*7640*/  IMAD R13, R38.reuse, R13, RZ ;  /* 0x0000000d260d7224 */ /* 0x040fe200078e02ff */
[----:B------:R-:W-:Y:S01]  /*7650*/  MOV R7, R62 ;  /* 0x0000003e00077202 */ /* 0x000fe20000000f00 */
[C---:B------:R-:W-:Y:S02]  /*7660*/  IMAD R14, R38.reuse, R14, RZ ;  /* 0x0000000e260e7224 */ /* 0x040fe400078e02ff */
[C---:B------:R-:W-:Y:S02]  /*7670*/  IMAD R3, R38.reuse, R22, RZ ;  /* 0x0000001626037224 */ /* 0x040fe400078e02ff */
[----:B------:R-:W-:Y:S02]  /*7680*/  IMAD R12, R39, R40, R12 ;  /* 0x00000028270c7224 */ /* 0x000fe400078e020c */
[C---:B------:R-:W-:Y:S02]  /*7690*/  IMAD R22, R38.reuse, R26, RZ ;  /* 0x0000001a26167224 */ /* 0x040fe400078e02ff */
[C---:B------:R-:W-:Y:S02]  /*76a0*/  IMAD R15, R38.reuse, R15, RZ ;  /* 0x0000000f260f7224 */ /* 0x040fe400078e02ff */
[----:B------:R-:W-:Y:S02]  /*76b0*/  IMAD R26, R38, R30, RZ ;  /* 0x0000001e261a7224 */ /* 0x000fe400078e02ff */
[----:B------:R-:W-:Y:S02]  /*76c0*/  IMAD R13, R32, R40, R13 ;  /* 0x00000028200d7224 */ /* 0x000fe400078e020d */
[C---:B------:R-:W-:Y:S01]  /*76d0*/  IMAD R30, R38.reuse, R34, RZ ;  /* 0x00000022261e7224 */ /* 0x040fe200078e02ff */
[----:B------:R-:W-:Y:S01]  /*76e0*/  I2IP.S8.S32.SAT R34, R11, R10, RZ ;  /* 0x0000000a0b227239 */ /* 0x000fe200000014ff */
[----:B------:R-:W-:Y:S01]  /*76f0*/  IMAD R16, R38, R16, RZ ;  /* 0x0000001026107224 */ /* 0x000fe200078e02ff */
[----:B------:R-:W-:Y:S01]  /*7700*/  SHF.R.S32.HI R10, RZ, 0x18, R61 ;  /* 0x00000018ff0a7819 */ /* 0x000fe2000001143d */
[----:B------:R-:W-:Y:S01]  /*7710*/  IMAD R14, R6, R40, R14 ;  /* 0x00000028060e7224 */ /* 0x000fe200078e020e */
[----:B------:R-:W-:Y:S01]  /*7720*/  I2IP.S8.S32.SAT R61, R9, R8, R34 ;  /* 0x00000008093d7239 */ /* 0x000fe20000001422 */
[----:B------:R-:W-:Y:S01]  /*7730*/  IMAD R17, R38, R17, RZ ;  /* 0x0000001126117224 */ /* 0x000fe200078e02ff */
[----:B------:R-:W-:Y:S01]  /*7740*/  SHF.R.S32.HI R11, RZ, 0x18, R60 ;  /* 0x00000018ff0b7819 */ /* 0x000fe2000001143c */
[----:B------:R-:W-:Y:S01]  /*7750*/  IMAD R15, R42, R40, R15 ;  /* 0x000000282a0f7224 */ /* 0x000fe200078e020f */
[----:B------:R-:W-:Y:S01]  /*7760*/  I2IP.S8.S32.SAT R60, R5, R4, R33 ;  /* 0x00000004053c7239 */ /* 0x000fe20000001421 */
[C---:B------:R-:W-:Y:S01]  /*7770*/  IMAD R18, R38.reuse, R18, RZ ;  /* 0x0000001226127224 */ /* 0x040fe200078e02ff */
[----:B------:R-:W-:Y:S01]  /*7780*/  SHF.R.S32.HI R5, RZ, 0x18, R58 ;  /* 0x00000018ff057819 */ /* 0x000fe2000001143a */
[----:B------:R-:W-:Y:S01]  /*7790*/  IMAD R16, R7, R40, R16 ;  /* 0x0000002807107224 */ /* 0x000fe200078e0210 */
[----:B------:R-:W-:Y:S01]  /*77a0*/  I2IP.S8.S32.SAT R14, R15, R14, RZ ;  /* 0x0000000e0f0e7239 */ /* 0x000fe200000014ff */
[----:B------:R-:W-:Y:S01]  /*77b0*/  IMAD R19, R38, R19, RZ ;  /* 0x0000001326137224 */ /* 0x000fe200078e02ff */
[----:B------:R-:W-:Y:S01]  /*77c0*/  SHF.R.S32.HI R7, RZ, 0x18, R48 ;  /* 0x00000018ff077819 */ /* 0x000fe20000011430 */
[----:B------:R-:W-:Y:S01]  /*77d0*/  IMAD R17, R10, R40, R17 ;  /* 0x000000280a117224 */ /* 0x000fe200078e0211 */
[----:B------:R-:W-:Y:S01]  /*77e0*/  I2IP.S8.S32.SAT R62, R13, R12, R14 ;  /* 0x0000000c0d3e7239 */ /* 0x000fe2000000140e */
[-C--:B------:R-:W-:Y:S01]  /*77f0*/  IMAD R18, R11, R40.reuse, R18 ;  /* 0x000000280b127224 */ /* 0x080fe200078e0212 */
[----:B------:R-:W-:Y:S01]  /*7800*/  SHF.R.S32.HI R6, RZ, 0x18, R57 ;  /* 0x00000018ff067819 */ /* 0x000fe20000011439 */
[----:B------:R-:W-:Y:S02]  /*7810*/  IMAD.MOV.U32 R4, RZ, RZ, R59 ;  /* 0x000000ffff047224 */ /* 0x000fe400078e003b */
[-C--:B------:R-:W-:Y:S02]  /*7820*/  IMAD R19, R43, R40.reuse, R19 ;  /* 0x000000282b137224 */ /* 0x080fe400078e0213 */
[----:B------:R-:W-:Y:S01]  /*7830*/  IMAD R0, R4, R40, R0 ;  /* 0x0000002804007224 */ /* 0x000fe200078e0200 */
[----:B------:R-:W-:Y:S01]  /*7840*/  MOV R4, R56 ;  /* 0x0000003800047202 */ /* 0x000fe20000000f00 */
[----:B------:R-:W-:Y:S01]  /*7850*/  IMAD R23, R38, R23, RZ ;  /* 0x0000001726177224 */ /* 0x000fe200078e02ff */
[----:B------:R-:W-:Y:S01]  /*7860*/  I2IP.S8.S32.SAT R18, R19, R18, RZ ;  /* 0x0000001213127239 */ /* 0x000fe200000014ff */
[-C--:B------:R-:W-:Y:S01]  /*7870*/  IMAD R2, R5, R40.reuse, R2 ;  /* 0x0000002805027224 */ /* 0x080fe200078e0202 */
[----:B------:R-:W-:Y:S01]  /*7880*/  SHF.R.S32.HI R5, RZ, 0x18, R55 ;  /* 0x00000018ff057819 */ /* 0x000fe20000011437 */
[----:B------:R-:W-:Y:S01]  /*7890*/  IMAD R3, R6, R40, R3 ;  /* 0x0000002806037224 */ /* 0x000fe200078e0203 */
[----:B------:R-:W-:Y:S01]  /*78a0*/  I2IP.S8.S32.SAT R63, R17, R16, R18 ;  /* 0x00000010113f7239 */ /* 0x000fe20000001412 */
[-C--:B------:R-:W-:Y:S01]  /*78b0*/  IMAD R23, R44, R40.reuse, R23 ;  /* 0x000000282c177224 */ /* 0x080fe200078e0217 */
[----:B------:R-:W-:Y:S01]  /*78c0*/  SHF.R.S32.HI R6, RZ, 0x18, R54 ;  /* 0x00000018ff067819 */ /* 0x000fe20000011436 */
[-C--:B------:R-:W-:Y:S01]  /*78d0*/  IMAD R20, R4, R40.reuse, R20 ;  /* 0x0000002804147224 */ /* 0x080fe200078e0214 */
[----:B------:R-:W-:Y:S01]  /*78e0*/  MOV R4, R53 ;  /* 0x0000003500047202 */ /* 0x000fe20000000f00 */
[----:B------:R1:W-:Y:S01]  /*78f0*/  STS.128 [R69+UR44+0x3200], R60 ;  /* 0x0032003c45007988 */ /* 0x0003e20008000c2c */
[----:B------:R-:W-:Y:S01]  /*7900*/  IMAD R27, R38, R27, RZ ;  /* 0x0000001b261b7224 */ /* 0x000fe200078e02ff */
[----:B------:R-:W-:Y:S01]  /*7910*/  I2IP.S8.S32.SAT R3, R23, R3, RZ ;  /* 0x0000000317037239 */ /* 0x000fe200000014ff */
[-C--:B------:R-:W-:Y:S01]  /*7920*/  IMAD R21, R5, R40.reuse, R21 ;  /* 0x0000002805157224 */ /* 0x080fe200078e0215 */
[----:B------:R-:W-:Y:S01]  /*7930*/  SHF.R.S32.HI R5, RZ, 0x18, R52 ;  /* 0x00000018ff057819 */ /* 0x000fe20000011434 */
[-C--:B------:R-:W-:Y:S01]  /*7940*/  IMAD R22, R6, R40.reuse, R22 ;  /* 0x0000002806167224 */ /* 0x080fe200078e0216 */
[----:B------:R-:W-:Y:S01]  /*7950*/  SHF.R.S32.HI R6, RZ, 0x18, R49 ;  /* 0x00000018ff067819 */ /* 0x000fe20000011431 */
[-C--:B------:R-:W-:Y:S02]  /*7960*/  IMAD R27, R45, R40.reuse, R27 ;  /* 0x000000282d1b7224 */ /* 0x080fe400078e021b */
[-C--:B------:R-:W-:Y:S01]  /*7970*/  IMAD R24, R4, R40.reuse, R24 ;  /* 0x0000002804187224 */ /* 0x080fe200078e0218 */
[----:B------:R-:W-:Y:S01]  /*7980*/  SHF.R.S32.HI R4, RZ, 0x18, R51 ;  /* 0x00000018ff047819 */ /* 0x000fe20000011433 */
[----:B------:R-:W-:Y:S01]  /*7990*/  IMAD R25, R5, R40, R25 ;  /* 0x0000002805197224 */ /* 0x000fe200078e0219 */
[----:B------:R-:W-:Y:S01]  /*79a0*/  MOV R5, R50 ;  /* 0x0000003200057202 */ /* 0x000fe20000000f00 */
[----:B------:R-:W-:Y:S02]  /*79b0*/  IMAD R31, R38, R31, RZ ;  /* 0x0000001f261f7224 */ /* 0x000fe400078e02ff */
[----:B------:R-:W-:Y:S01]  /*79c0*/  IMAD R26, R4, R40, R26 ;  /* 0x00000028041a7224 */ /* 0x000fe200078e021a */
[----:B------:R-:W-:Y:S01]  /*79d0*/  I2IP.S8.S32.SAT R4, R2, R0, R3 ;  /* 0x0000000002047239 */ /* 0x000fe20000001403 */
[-C--:B------:R-:W-:Y:S02]  /*79e0*/  IMAD R31, R46, R40.reuse, R31 ;  /* 0x000000282e1f7224 */ /* 0x080fe400078e021f */
[----:B------:R-:W-:Y:S01]  /*79f0*/  IMAD R28, R5, R40, R28 ;  /* 0x00000028051c7224 */ /* 0x000fe200078e021c */
[----:B------:R-:W-:Y:S01]  /*7a00*/  I2IP.S8.S32.SAT R5, R27, R22, RZ ;  /* 0x000000161b057239 */ /* 0x000fe200000014ff */
[----:B------:R-:W-:Y:S01]  /*7a10*/  IMAD R29, R6, R40, R29 ;  /* 0x00000028061d7224 */ /* 0x000fe200078e021d */
[----:B------:R-:W-:Y:S01]  /*7a20*/  I2IP.S8.S32.SAT R6, R31, R26, RZ ;  /* 0x0000001a1f067239 */ /* 0x000fe200000014ff */
[----:B------:R-:W-:Y:S01]  /*7a30*/  IMAD R35, R38, R35, RZ ;  /* 0x0000002326237224 */ /* 0x000fe200078e02ff */
[----:B------:R-:W-:Y:S01]  /*7a40*/  I2IP.S8.S32.SAT R5, R21, R20, R5 ;  /* 0x0000001415057239 */ /* 0x000fe20000001405 */
[----:B------:R-:W-:Y:S01]  /*7a50*/  IMAD R30, R7, R40, R30 ;  /* 0x00000028071e7224 */ /* 0x000fe200078e021e */
[----:B------:R-:W-:Y:S01]  /*7a60*/  I2IP.S8.S32.SAT R6, R25, R24, R6 ;  /* 0x0000001819067239 */ /* 0x000fe20000001406 */
[----:B------:R-:W-:Y:S05]  /*7a70*/  IMAD R35, R47, R40, R35 ;  /* 0x000000282f237224 */ /* 0x000fea00078e0223 */
[----:B------:R-:W-:Y:S04]  /*7a80*/  I2IP.S8.S32.SAT R7, R35, R30, RZ ;  /* 0x0000001e23077239 */ /* 0x000fe800000014ff */
[----:B------:R-:W-:Y:S05]  /*7a90*/  I2IP.S8.S32.SAT R7, R29, R28, R7 ;  /* 0x0000001c1d077239 */ /* 0x000fea0000001407 */
        /* <DEDUP_REMOVED lines=10> */
[----:B------:R-:W-:Y:S02]  /*7b40*/  UIADD3 UR9, UPT, UPT, UR49, 0x40, URZ ;  /* 0x0000004031097890 */ /* 0x000fe4000fffe0ff */
[----:B------:R-:W-:Y:S01]  /*7b50*/  UIADD3 UR8, UPT, UPT, UR44, 0x3200, URZ ;  /* 0x000032002c087890 */ /* 0x000fe2000fffe0ff */
[----:B------:R-:W-:Y:S01]  /*7b60*/  UMOV UR10, UR50 ;  /* 0x00000032000a7c82 */ /* 0x000fe20008000000 */
[----:B------:R-:W-:Y:S01]  /*7b70*/  UMOV UR11, UR36 ;  /* 0x00000024000b7c82 */ /* 0x000fe20008000000 */
[----:B--2---:R-:W-:Y:S04]  /*7b80*/  UIADD3 UR4, UP0, UPT, UR6, 0x680, URZ ;  /* 0x0000068006047890 */ /* 0x004fe8000ff1e0ff */
[----:B------:R-:W-:Y:S09]  /*7b90*/  UIADD3.X UR5, UPT, UPT, URZ, UR7, URZ, UP0, !UPT ;  /* 0x00000007ff057290 */ /* 0x000ff200087fe4ff */
[----:B------:R2:W-:Y:S01]  /*7ba0*/  UTMASTG.3D [UR8], [UR4] ;  /* 0x00000008040073b5 */ /* 0x0005e20008010000 */
[----:B------:R0:W-:Y:S01]  /*7bb0*/  UTMACMDFLUSH ;  /* 0x00000000000079b7 */ /* 0x0001e20000000000 */
[----:B--2---:R-:W-:Y:S04]  /*7bc0*/  DEPBAR.LE SB0, 0x1 ;  /* 0x000080400000791a */ /* 0x004fe80000000000 */
.L_x_115:
[----:B------:R-:W-:Y:S05]  /*7bd0*/  BSYNC.RECONVERGENT B0 ;  /* 0x0000000000007941 */ /* 0x000fea0003800200 */
.L_x_114:
[----:B------:R-:W-:Y:S01]  /*7be0*/  R2UR UR4, R76 ;  /* 0x000000004c0472ca */ /* 0x000fe200000e0000 */
[----:B------:R-:W-:Y:S01]  /*7bf0*/  BAR.SYNC.DEFER_BLOCKING 0x1, 0x80 ;  /* 0x0042000000007b1d */ /* 0x000fe20000010000 */
[----:B------:R-:W-:Y:S01]  /*7c00*/  ISETP.NE.AND P0, PT, R78, 0x2, PT ;  /* 0x000000024e00780c */ /* 0x000fe20003f05270 */
[----:B------:R-:W-:Y:S01]  /*7c10*/  UISETP.NE.AND UP0, UPT, UR46, URZ, UPT ;  /* 0x000000ff2e00728c */ /* 0x000fe2000bf05270 */
[----:B------:R-:W-:Y:S01]  /*7c20*/  ISETP.NE.AND P1, PT, R36, 0x4, PT ;  /* 0x000000042400780c */ /* 0x000fe20003f25270 */
[----:B------:R-:W-:Y:S01]  /*7c30*/  UIADD3 UR20, UPT, UPT, UR37, UR63, URZ ;  /* 0x0000003f25147290 */ /* 0x000fe2000fffe0ff */
[----:B------:R-:W-:Y:S02]  /*7c40*/  SEL R2, RZ, 0x1, P0 ;  /* 0x00000001ff027807 */ /* 0x000fe40000000000 */
[----:B------:R-:W-:Y:S02]  /*7c50*/  SEL R0, RZ, 0x1, P1 ;  /* 0x00000001ff007807 */ /* 0x000fe40000800000 */
[----:B------:R-:W-:Y:S02]  /*7c60*/  LOP3.LUT R82, R82, R2, RZ, 0x3c, !PT ;  /* 0x0000000252527212 */ /* 0x000fe400078e3cff */
[----:B------:R-:W-:Y:S01]  /*7c70*/  LOP3.LUT R83, R83, R0, RZ, 0x3c, !PT ;  /* 0x0000000053537212 */ /* 0x000fe200078e3cff */
[----:B------:R-:W-:Y:S01]  /*7c80*/  UIADD3 UR16, UPT, UPT, UR38, UR4, URZ ;  /* 0x0000000426107290 */ /* 0x000fe2000fffe0ff */
[----:B------:R-:W-:Y:S02]  /*7c90*/  SEL R78, R78, RZ, P0 ;  /* 0x000000ff4e4e7207 */ /* 0x000fe40000000000 */
[----:B------:R-:W-:Y:S01]  /*7ca0*/  SEL R36, R36, RZ, P1 ;  /* 0x000000ff24247207 */ /* 0x000fe20000800000 */
[----:B------:R-:W-:Y:S01]  /*7cb0*/  UMOV UR36, UR59 ;  /* 0x0000003b00247c82 */ /* 0x000fe20008000000 */
[----:B------:R-:W-:Y:S07]  /*7cc0*/  BRA.U UP0, `(.L_x_116) ;  /* 0xffffffd500787547 */ /* 0x000fee000b83ffff */
[----:B------:R-:W-:Y:S05]  /*7cd0*/  EXIT ;  /* 0x000000000000794d */ /* 0x000fea0003800000 */
.L_x_25:
[----:B--2---:R2:W3:Y:S02]  /*7ce0*/  SYNCS.PHASECHK.TRANS64.TRYWAIT P0, [R0+URZ+0x120], R2 ;  /* 0x00012002000075a7 */ /* 0x0044e400080011ff */
[----:B---3--:R-:W-:Y:S05]  /*7cf0*/  @!P0 NANOSLEEP.SYNCS 0x989680 ;  /* 0x009896800000895d */ /* 0x008fea0003900000 */
[----:B------:R-:W3:Y:S02]  /*7d00*/  @!P0 SYNCS.PHASECHK.TRANS64 P0, [R0+URZ+0x120], R2 ;  /* 0x00012002000085a7 */ /* 0x000ee400080010ff */
[----:B---3--:R-:W-:Y:S05]  /*7d10*/  @!P0 BRA `(.L_x_25) ;  /* 0xfffffffc00f08947 */ /* 0x008fea000383ffff */
[----:B------:R-:W-:Y:S05]  /*7d20*/  BRA `(.L_x_117) ;  /* 0xffffff9c00507947 */ /* 0x000fea000383ffff */
.L_x_28:
[----:B-1----:R-:W-:-:S07]  /*7d30*/  MOV R0, UR33 ;  /* 0x0000002100007c02 */ /* 0x002fce0008000f00 */
.L_x_118:
[----:B-1----:R1:W2:Y:S02]  /*7d40*/  SYNCS.PHASECHK.TRANS64.TRYWAIT P0, [R0+URZ+0x40], R3 ;  /* 0x00004003000075a7 */ /* 0x0022a400080011ff */
[----:B--2---:R-:W-:Y:S05]  /*7d50*/  @!P0 NANOSLEEP.SYNCS 0x989680 ;  /* 0x009896800000895d */ /* 0x004fea0003900000 */
[----:B------:R-:W2:Y:S02]  /*7d60*/  @!P0 SYNCS.PHASECHK.TRANS64 P0, [R0+URZ+0x40], R3 ;  /* 0x00004003000085a7 */ /* 0x000ea400080010ff */
[----:B--2---:R-:W-:Y:S05]  /*7d70*/  @!P0 BRA `(.L_x_118) ;  /* 0xfffffffc00f08947 */ /* 0x004fea000383ffff */
[----:B------:R-:W-:Y:S05]  /*7d80*/  BRA `(.L_x_27) ;  /* 0xffffff9c00987947 */ /* 0x000fea000383ffff */
.L_x_35:
[----:B-1----:R-:W-:-:S07]  /*7d90*/  MOV R0, UR17 ;  /* 0x0000001100007c02 */ /* 0x002fce0008000f00 */
.L_x_119:
[----:B-1----:R1:W2:Y:S02]  /*7da0*/  SYNCS.PHASECHK.TRANS64.TRYWAIT P0, [R0+URZ+0x40], R3 ;  /* 0x00004003000075a7 */ /* 0x0022a400080011ff */
[----:B--2---:R-:W-:Y:S05]  /*7db0*/  @!P0 NANOSLEEP.SYNCS 0x989680 ;  /* 0x009896800000895d */ /* 0x004fea0003900000 */
[----:B------:R-:W2:Y:S02]  /*7dc0*/  @!P0 SYNCS.PHASECHK.TRANS64 P0, [R0+URZ+0x40], R3 ;  /* 0x00004003000085a7 */ /* 0x000ea400080010ff */
[----:B--2---:R-:W-:Y:S05]  /*7dd0*/  @!P0 BRA `(.L_x_119) ;  /* 0xfffffffc00f08947 */ /* 0x004fea000383ffff */
[----:B------:R-:W-:Y:S05]  /*7de0*/  BRA `(.L_x_34) ;  /* 0xffffffa000547947 */ /* 0x000fea000383ffff */
.L_x_40:
[----:B-1----:R1:W2:Y:S02]  /*7df0*/  SYNCS.PHASECHK.TRANS64.TRYWAIT P0, [R3+URZ+0xb0], R0 ;  /* 0x0000b000030075a7 */ /* 0x0022a400080011ff */
[----:B--2---:R-:W-:Y:S05]  /*7e00*/  @!P0 NANOSLEEP.SYNCS 0x989680 ;  /* 0x009896800000895d */ /* 0x004fea0003900000 */
[----:B------:R-:W2:Y:S02]  /*7e10*/  @!P0 SYNCS.PHASECHK.TRANS64 P0, [R3+URZ+0xb0], R0 ;  /* 0x0000b000030085a7 */ /* 0x000ea400080010ff */
[----:B--2---:R-:W-:Y:S05]  /*7e20*/  @!P0 BRA `(.L_x_40) ;  /* 0xfffffffc00f08947 */ /* 0x004fea000383ffff */
[----:B------:R-:W-:Y:S05]  /*7e30*/  BRA `(.L_x_120) ;  /* 0xffffffa000f87947 */ /* 0x000fea000383ffff */
.L_x_44:
[----:B------:R-:W-:-:S07]  /*7e40*/  MOV R0, UR4 ;  /* 0x0000000400007c02 */ /* 0x000fce0008000f00 */
.L_x_121:
[----:B-1----:R1:W2:Y:S02]  /*7e50*/  SYNCS.PHASECHK.TRANS64.TRYWAIT P0, [R0+URZ], R2 ;  /* 0x00000002000075a7 */ /* 0x0022a400080011ff */
[----:B--2---:R-:W-:Y:S05]  /*7e60*/  @!P0 NANOSLEEP.SYNCS 0x989680 ;  /* 0x009896800000895d */ /* 0x004fea0003900000 */
[----:B------:R-:W2:Y:S02]  /*7e70*/  @!P0 SYNCS.PHASECHK.TRANS64 P0, [R0+URZ], R2 ;  /* 0x00000002000085a7 */ /* 0x000ea400080010ff */
[----:B--2---:R-:W-:Y:S05]  /*7e80*/  @!P0 BRA `(.L_x_121) ;  /* 0xfffffffc00f08947 */ /* 0x004fea000383ffff */
[----:B------:R-:W-:Y:S05]  /*7e90*/  BRA `(.L_x_122) ;  /* 0xffffffa800a07947 */ /* 0x000fea000383ffff */
.L_x_45:
[----:B------:R-:W-:-:S07]  /*7ea0*/  MOV R0, UR5 ;  /* 0x0000000500007c02 */ /* 0x000fce0008000f00 */
.L_x_123:
[----:B-1----:R1:W2:Y:S02]  /*7eb0*/  SYNCS.PHASECHK.TRANS64.TRYWAIT P0, [R0+URZ], R3 ;  /* 0x00000003000075a7 */ /* 0x0022a400080011ff */
[----:B--2---:R-:W-:Y:S05]  /*7ec0*/  @!P0 NANOSLEEP.SYNCS 0x989680 ;  /* 0x009896800000895d */ /* 0x004fea0003900000 */
[----:B------:R-:W2:Y:S02]  /*7ed0*/  @!P0 SYNCS.PHASECHK.TRANS64 P0, [R0+URZ], R3 ;  /* 0x00000003000085a7 */ /* 0x000ea400080010ff */
[----:B--2---:R-:W-:Y:S05]  /*7ee0*/  @!P0 BRA `(.L_x_123) ;  /* 0xfffffffc00f08947 */ /* 0x004fea000383ffff */
[----:B------:R-:W-:Y:S05]  /*7ef0*/  BRA `(.L_x_124) ;  /* 0xffffffa800ac7947 */ /* 0x000fea000383ffff */
.L_x_46:
[----:B------:R-:W-:-:S07]  /*7f00*/  MOV R0, UR5 ;  /* 0x0000000500007c02 */ /* 0x000fce0008000f00 */
.L_x_125:
[----:B-1----:R1:W2:Y:S02]  /*7f10*/  SYNCS.PHASECHK.TRANS64.TRYWAIT P0, [R0+URZ], R3 ;  /* 0x00000003000075a7 */ /* 0x0022a400080011ff */
[----:B--2---:R-:W-:Y:S05]  /*7f20*/  @!P0 NANOSLEEP.SYNCS 0x989680 ;  /* 0x009896800000895d */ /* 0x004fea0003900000 */
[----:B------:R-:W2:Y:S02]  /*7f30*/  @!P0 SYNCS.PHASECHK.TRANS64 P0, [R0+URZ], R3 ;  /* 0x00000003000085a7 */ /* 0x000ea400080010ff */
[----:B--2---:R-:W-:Y:S05]  /*7f40*/  @!P0 BRA `(.L_x_125) ;  /* 0xfffffffc00f08947 */ /* 0x004fea000383ffff */
[----:B------:R-:W-:Y:S05]  /*7f50*/  BRA `(.L_x_126) ;  /* 0xffffffa800b87947 */ /* 0x000fea000383ffff */
.L_x_47:
[----:B------:R-:W-:-:S07]  /*7f60*/  MOV R0, UR5 ;  /* 0x0000000500007c02 */ /* 0x000fce0008000f00 */
.L_x_127:
[----:B-1----:R1:W2:Y:S02]  /*7f70*/  SYNCS.PHASECHK.TRANS64.TRYWAIT P0, [R0+URZ], R3 ;  /* 0x00000003000075a7 */ /* 0x0022a400080011ff */
[----:B--2---:R-:W-:Y:S05]  /*7f80*/  @!P0 NANOSLEEP.SYNCS 0x989680 ;  /* 0x009896800000895d */ /* 0x004fea0003900000 */
[----:B------:R-:W2:Y:S02]  /*7f90*/  @!P0 SYNCS.PHASECHK.TRANS64 P0, [R0+URZ], R3 ;  /* 0x00000003000085a7 */ /* 0x000ea400080010ff */
[----:B--2---:R-:W-:Y:S05]  /*7fa0*/  @!P0 BRA `(.L_x_127) ;  /* 0xfffffffc00f08947 */ /* 0x004fea000383ffff */
[----:B------:R-:W-:Y:S05]  /*7fb0*/  BRA `(.L_x_128) ;  /* 0xffffffa800c47947 */ /* 0x000fea000383ffff */
.L_x_48:
[----:B------:R-:W-:-:S07]  /*7fc0*/  MOV R0, UR5 ;  /* 0x0000000500007c02 */ /* 0x000fce0008000f00 */
.L_x_129:
[----:B-1----:R1:W2:Y:S02]  /*7fd0*/  SYNCS.PHASECHK.TRANS64.TRYWAIT P0, [R0+URZ], R3 ;  /* 0x00000003000075a7 */ /* 0x0022a400080011ff */
[----:B--2---:R-:W-:Y:S05]  /*7fe0*/  @!P0 NANOSLEEP.SYNCS 0x989680 ;  /* 0x009896800000895d */ /* 0x004fea0003900000 */
[----:B------:R-:W2:Y:S02]  /*7ff0*/  @!P0 SYNCS.PHASECHK.TRANS64 P0, [R0+URZ], R3 ;  /* 0x00000003000085a7 */ /* 0x000ea400080010ff */
[----:B--2---:R-:W-:Y:S05]  /*8000*/  @!P0 BRA `(.L_x_129) ;  /* 0xfffffffc00f08947 */ /* 0x004fea000383ffff */
[----:B------:R-:W-:Y:S05]  /*8010*/  BRA `(.L_x_130) ;  /* 0xffffffa800d07947 */ /* 0x000fea000383ffff */
.L_x_49:
[----:B------:R-:W-:-:S07]  /*8020*/  MOV R0, UR5 ;  /* 0x0000000500007c02 */ /* 0x000fce0008000f00 */
.L_x_131:
[----:B-1----:R1:W2:Y:S02]  /*8030*/  SYNCS.PHASECHK.TRANS64.TRYWAIT P0, [R0+URZ], R3 ;  /* 0x00000003000075a7 */ /* 0x0022a400080011ff */
[----:B--2---:R-:W-:Y:S05]  /*8040*/  @!P0 NANOSLEEP.SYNCS 0x989680 ;  /* 0x009896800000895d */ /* 0x004fea0003900000 */
[----:B------:R-:W2:Y:S02]  /*8050*/  @!P0 SYNCS.PHASECHK.TRANS64 P0, [R0+URZ], R3 ;  /* 0x00000003000085a7 */ /* 0x000ea400080010ff */
[----:B--2---:R-:W-:Y:S05]  /*8060*/  @!P0 BRA `(.L_x_131) ;  /* 0xfffffffc00f08947 */ /* 0x004fea000383ffff */
[----:B------:R-:W-:Y:S05]  /*8070*/  BRA `(.L_x_132) ;  /* 0xffffffa800dc7947 */ /* 0x000fea000383ffff */
.L_x_50:
[----:B------:R-:W-:-:S07]  /*8080*/  MOV R0, UR5 ;  /* 0x0000000500007c02 */ /* 0x000fce0008000f00 */
.L_x_133:
[----:B-1----:R1:W2:Y:S02]  /*8090*/  SYNCS.PHASECHK.TRANS64.TRYWAIT P0, [R0+URZ], R3 ;  /* 0x00000003000075a7 */ /* 0x0022a400080011ff */
[----:B--2---:R-:W-:Y:S05]  /*80a0*/  @!P0 NANOSLEEP.SYNCS 0x989680 ;  /* 0x009896800000895d */ /* 0x004fea0003900000 */
[----:B------:R-:W2:Y:S02]  /*80b0*/  @!P0 SYNCS.PHASECHK.TRANS64 P0, [R0+URZ], R3 ;  /* 0x00000003000085a7 */ /* 0x000ea400080010ff */
[----:B--2---:R-:W-:Y:S05]  /*80c0*/  @!P0 BRA `(.L_x_133) ;  /* 0xfffffffc00f08947 */ /* 0x004fea000383ffff */
[----:B------:R-:W-:Y:S05]  /*80d0*/  BRA `(.L_x_134) ;  /* 0xffffffa800e87947 */ /* 0x000fea000383ffff */
.L_x_53:
[----:B-1----:R1:W2:Y:S02]  /*80e0*/  SYNCS.PHASECHK.TRANS64.TRYWAIT P0, [R2+URZ+0x110], R4 ;  /* 0x00011004020075a7 */ /* 0x0022a400080011ff */
[----:B--2---:R-:W-:Y:S05]  /*80f0*/  @!P0 NANOSLEEP.SYNCS 0x989680 ;  /* 0x009896800000895d */ /* 0x004fea0003900000 */
[----:B------:R-:W2:Y:S02]  /*8100*/  @!P0 SYNCS.PHASECHK.TRANS64 P0, [R2+URZ+0x110], R4 ;  /* 0x00011004020085a7 */ /* 0x000ea400080010ff */
[----:B--2---:R-:W-:Y:S05]  /*8110*/  @!P0 BRA `(.L_x_53) ;  /* 0xfffffffc00f08947 */ /* 0x004fea000383ffff */
[----:B------:R-:W-:Y:S05]  /*8120*/  BRA `(.L_x_135) ;  /* 0xffffffac00447947 */ /* 0x000fea000383ffff */
.L_x_54:
[----:B------:R-:W-:-:S07]  /*8130*/  MOV R2, UR4 ;  /* 0x0000000400027c02 */ /* 0x000fce0008000f00 */
.L_x_136:
[----:B-1----:R1:W2:Y:S02]  /*8140*/  SYNCS.PHASECHK.TRANS64.TRYWAIT P0, [R2+URZ+0xc0], R5 ;  /* 0x0000c005020075a7 */ /* 0x0022a400080011ff */
[----:B--2---:R-:W-:Y:S05]  /*8150*/  @!P0 NANOSLEEP.SYNCS 0x989680 ;  /* 0x009896800000895d */ /* 0x004fea0003900000 */
[----:B------:R-:W2:Y:S02]  /*8160*/  @!P0 SYNCS.PHASECHK.TRANS64 P0, [R2+URZ+0xc0], R5 ;  /* 0x0000c005020085a7 */ /* 0x000ea400080010ff */
[----:B--2---:R-:W-:Y:S05]  /*8170*/  @!P0 BRA `(.L_x_136) ;  /* 0xfffffffc00f08947 */ /* 0x004fea000383ffff */
[----:B------:R-:W-:Y:S05]  /*8180*/  BRA `(.L_x_137) ;  /* 0xffffffac00547947 */ /* 0x000fea000383ffff */
.L_x_55:
[----:B-1----:R1:W2:Y:S02]  /*8190*/  SYNCS.PHASECHK.TRANS64.TRYWAIT P1, [R2+URZ+0xb0], R4 ;  /* 0x0000b004020075a7 */ /* 0x0022a400080211ff */
[----:B--2---:R-:W-:Y:S05]  /*81a0*/  @!P1 NANOSLEEP.SYNCS 0x989680 ;  /* 0x009896800000995d */ /* 0x004fea0003900000 */
[----:B------:R-:W2:Y:S02]  /*81b0*/  @!P1 SYNCS.PHASECHK.TRANS64 P1, [R2+URZ+0xb0], R4 ;  /* 0x0000b004020095a7 */ /* 0x000ea400080210ff */
[----:B--2---:R-:W-:Y:S05]  /*81c0*/  @!P1 BRA `(.L_x_55) ;  /* 0xfffffffc00f09947 */ /* 0x004fea000383ffff */
[----:B------:R-:W-:Y:S05]  /*81d0*/  BRA `(.L_x_138) ;  /* 0xffffffac00847947 */ /* 0x000fea000383ffff */
.L_x_58:
[----:B------:R-:W-:-:S07]  /*81e0*/  MOV R0, UR4 ;  /* 0x0000000400007c02 */ /* 0x000fce0008000f00 */
.L_x_139:
[----:B-1----:R1:W2:Y:S02]  /*81f0*/  SYNCS.PHASECHK.TRANS64.TRYWAIT P0, [R0+URZ+0xc0], R2 ;  /* 0x0000c002000075a7 */ /* 0x0022a400080011ff */
[----:B--2---:R-:W-:Y:S05]  /*8200*/  @!P0 NANOSLEEP.SYNCS 0x989680 ;  /* 0x009896800000895d */ /* 0x004fea0003900000 */
[----:B------:R-:W2:Y:S02]  /*8210*/  @!P0 SYNCS.PHASECHK.TRANS64 P0, [R0+URZ+0xc0], R2 ;  /* 0x0000c002000085a7 */ /* 0x000ea400080010ff */
[----:B--2---:R-:W-:Y:S05]  /*8220*/  @!P0 BRA `(.L_x_139) ;  /* 0xfffffffc00f08947 */ /* 0x004fea000383ffff */
[----:B------:R-:W-:Y:S05]  /*8230*/  BRA `(.L_x_57) ;  /* 0xffffffac00d87947 */ /* 0x000fea000383ffff */
.L_x_65:
[----:B-1----:R1:W2:Y:S02]  /*8240*/  SYNCS.PHASECHK.TRANS64.TRYWAIT P1, [R0+URZ+0xb0], R2 ;  /* 0x0000b002000075a7 */ /* 0x0022a400080211ff */
[----:B--2---:R-:W-:Y:S05]  /*8250*/  @!P1 NANOSLEEP.SYNCS 0x989680 ;  /* 0x009896800000995d */ /* 0x004fea0003900000 */
[----:B------:R-:W2:Y:S02]  /*8260*/  @!P1 SYNCS.PHASECHK.TRANS64 P1, [R0+URZ+0xb0], R2 ;  /* 0x0000b002000095a7 */ /* 0x000ea400080210ff */
[----:B--2---:R-:W-:Y:S05]  /*8270*/  @!P1 BRA `(.L_x_65) ;  /* 0xfffffffc00f09947 */ /* 0x004fea000383ffff */
[----:B------:R-:W-:Y:S05]  /*8280*/  BRA `(.L_x_140) ;  /* 0xffffffb4004c7947 */ /* 0x000fea000383ffff */
.L_x_66:
[----:B------:R-:W-:-:S07]  /*8290*/  MOV R2, UR31 ;  /* 0x0000001f00027c02 */ /* 0x000fce0008000f00 */
.L_x_141:
[----:B-1----:R1:W2:Y:S02]  /*82a0*/  SYNCS.PHASECHK.TRANS64.TRYWAIT P0, [R2+URZ+0xf0], R0 ;  /* 0x0000f000020075a7 */ /* 0x0022a400080011ff */
[----:B--2---:R-:W-:Y:S05]  /*82b0*/  @!P0 NANOSLEEP.SYNCS 0x989680 ;  /* 0x009896800000895d */ /* 0x004fea0003900000 */
[----:B------:R-:W2:Y:S02]  /*82c0*/  @!P0 SYNCS.PHASECHK.TRANS64 P0, [R2+URZ+0xf0], R0 ;  /* 0x0000f000020085a7 */ /* 0x000ea400080010ff */
[----:B--2---:R-:W-:Y:S05]  /*82d0*/  @!P0 BRA `(.L_x_141) ;  /* 0xfffffffc00f08947 */ /* 0x004fea000383ffff */
[----:B------:R-:W-:Y:S05]  /*82e0*/  BRA `(.L_x_142) ;  /* 0xffffffb4009c7947 */ /* 0x000fea000383ffff */
.L_x_69:
[----:B------:R-:W-:Y:S07]  /*82f0*/  MOV R0, UR5 ;  /* 0x0000000500007c02 */ /* 0x000fee0008000f00 */
.L_x_143:
[----:B-1----:R1:W2:Y:S02]  /*8300*/  SYNCS.PHASECHK.TRANS64.TRYWAIT P0, [R0+URZ], R2 ;  /* 0x00000002000075a7 */ /* 0x0022a400080011ff */
[----:B--2---:R-:W-:Y:S05]  /*8310*/  @!P0 NANOSLEEP.SYNCS 0x989680 ;  /* 0x009896800000895d */ /* 0x004fea0003900000 */
[----:B------:R-:W2:Y:S02]  /*8320*/  @!P0 SYNCS.PHASECHK.TRANS64 P0, [R0+URZ], R2 ;  /* 0x00000002000085a7 */ /* 0x000ea400080010ff */
[----:B--2---:R-:W-:Y:S05]  /*8330*/  @!P0 BRA `(.L_x_143) ;  /* 0xfffffffc00f08947 */ /* 0x004fea000383ffff */
[----:B------:R-:W-:Y:S05]  /*8340*/  BRA `(.L_x_68) ;  /* 0xffffffb400b87947 */ /* 0x000fea000383ffff */
.L_x_72:
[----:B------:R-:W-:-:S07]  /*8350*/  MOV R0, UR4 ;  /* 0x0000000400007c02 */ /* 0x000fce0008000f00 */
.L_x_144:
[----:B--2---:R2:W4:Y:S02]  /*8360*/  SYNCS.PHASECHK.TRANS64.TRYWAIT P0, [R0+URZ], R2 ;  /* 0x00000002000075a7 */ /* 0x00452400080011ff */
[----:B----4-:R-:W-:Y:S05]  /*8370*/  @!P0 NANOSLEEP.SYNCS 0x989680 ;  /* 0x009896800000895d */ /* 0x010fea0003900000 */
[----:B------:R-:W4:Y:S02]  /*8380*/  @!P0 SYNCS.PHASECHK.TRANS64 P0, [R0+URZ], R2 ;  /* 0x00000002000085a7 */ /* 0x000f2400080010ff */
[----:B----4-:R-:W-:Y:S05]  /*8390*/  @!P0 BRA `(.L_x_144) ;  /* 0xfffffffc00f08947 */ /* 0x010fea000383ffff */
[----:B------:R-:W-:Y:S05]  /*83a0*/  BRA `(.L_x_145) ;  /* 0xffffffb800947947 */ /* 0x000fea000383ffff */
.L_x_73:
[----:B------:R-:W-:-:S07]  /*83b0*/  MOV R0, UR5 ;  /* 0x0000000500007c02 */ /* 0x000fce0008000f00 */
.L_x_146:
[----:B-1----:R1:W2:Y:S02]  /*83c0*/  SYNCS.PHASECHK.TRANS64.TRYWAIT P0, [R0+URZ], R3 ;  /* 0x00000003000075a7 */ /* 0x0022a400080011ff */
[----:B--2---:R-:W-:Y:S05]  /*83d0*/  @!P0 NANOSLEEP.SYNCS 0x989680 ;  /* 0x009896800000895d */ /* 0x004fea0003900000 */
[----:B------:R-:W2:Y:S02]  /*83e0*/  @!P0 SYNCS.PHASECHK.TRANS64 P0, [R0+URZ], R3 ;  /* 0x00000003000085a7 */ /* 0x000ea400080010ff */
[----:B--2---:R-:W-:Y:S05]  /*83f0*/  @!P0 BRA `(.L_x_146) ;  /* 0xfffffffc00f08947 */ /* 0x004fea000383ffff */
[----:B------:R-:W-:Y:S05]  /*8400*/  BRA `(.L_x_147) ;  /* 0xffffffb800a07947 */ /* 0x000fea000383ffff */
.L_x_74:
[----:B------:R-:W-:-:S07]  /*8410*/  MOV R0, UR5 ;  /* 0x0000000500007c02 */ /* 0x000fce0008000f00 */
.L_x_148:
[----:B-1----:R1:W2:Y:S02]  /*8420*/  SYNCS.PHASECHK.TRANS64.TRYWAIT P0, [R0+URZ], R3 ;  /* 0x00000003000075a7 */ /* 0x0022a400080011ff */
[----:B--2---:R-:W-:Y:S05]  /*8430*/  @!P0 NANOSLEEP.SYNCS 0x989680 ;  /* 0x009896800000895d */ /* 0x004fea0003900000 */
[----:B------:R-:W2:Y:S02]  /*8440*/  @!P0 SYNCS.PHASECHK.TRANS64 P0, [R0+URZ], R3 ;  /* 0x00000003000085a7 */ /* 0x000ea400080010ff */
[----:B--2---:R-:W-:Y:S05]  /*8450*/  @!P0 BRA `(.L_x_148) ;  /* 0xfffffffc00f08947 */ /* 0x004fea000383ffff */
[----:B------:R-:W-:Y:S05]  /*8460*/  BRA `(.L_x_149) ;  /* 0xffffffb800ac7947 */ /* 0x000fea000383ffff */
.L_x_75:
[----:B-1----:R-:W-:-:S07]  /*8470*/  MOV R0, UR4 ;  /* 0x0000000400007c02 */ /* 0x002fce0008000f00 */
.L_x_150:
[----:B-1----:R1:W2:Y:S02]  /*8480*/  SYNCS.PHASECHK.TRANS64.TRYWAIT P0, [R0+URZ], R2 ;  /* 0x00000002000075a7 */ /* 0x0022a400080011ff */
[----:B--2---:R-:W-:Y:S05]  /*8490*/  @!P0 NANOSLEEP.SYNCS 0x989680 ;  /* 0x009896800000895d */ /* 0x004fea0003900000 */
[----:B------:R-:W2:Y:S02]  /*84a0*/  @!P0 SYNCS.PHASECHK.TRANS64 P0, [R0+URZ], R2 ;  /* 0x00000002000085a7 */ /* 0x000ea400080010ff */
[----:B--2---:R-:W-:Y:S05]  /*84b0*/  @!P0 BRA `(.L_x_150) ;  /* 0xfffffffc00f08947 */ /* 0x004fea000383ffff */
[----:B------:R-:W-:Y:S05]  /*84c0*/  BRA `(.L_x_151) ;  /* 0xffffffb800b87947 */ /* 0x000fea000383ffff */
.L_x_80:
[----:B--2---:R2:W3:Y:S02]  /*84d0*/  SYNCS.PHASECHK.TRANS64.TRYWAIT P0, [R12+URZ+0xb0], R0 ;  /* 0x0000b0000c0075a7 */ /* 0x0044e400080011ff */
[----:B---3--:R-:W-:Y:S05]  /*84e0*/  @!P0 NANOSLEEP.SYNCS 0x989680 ;  /* 0x009896800000895d */ /* 0x008fea0003900000 */
[----:B------:R-:W3:Y:S02]  /*84f0*/  @!P0 SYNCS.PHASECHK.TRANS64 P0, [R12+URZ+0xb0], R0 ;  /* 0x0000b0000c0085a7 */ /* 0x000ee400080010ff */
[----:B---3--:R-:W-:Y:S05]  /*8500*/  @!P0 BRA `(.L_x_80) ;  /* 0xfffffffc00f08947 */ /* 0x008fea000383ffff */
[----:B------:R-:W-:Y:S05]  /*8510*/  BRA `(.L_x_152) ;  /* 0xffffffbc00d07947 */ /* 0x000fea000383ffff */
.L_x_83:
[----:B-1----:R-:W-:Y:S07]  /*8520*/  MOV R0, UR21 ;  /* 0x0000001500007c02 */ /* 0x002fee0008000f00 */
.L_x_153:
[----:B-1----:R1:W2:Y:S02]  /*8530*/  SYNCS.PHASECHK.TRANS64.TRYWAIT P2, [R0+URZ+0xa8], R6 ;  /* 0x0000a806000075a7 */ /* 0x0022a400080411ff */
[----:B--2---:R-:W-:Y:S05]  /*8540*/  @!P2 NANOSLEEP.SYNCS 0x989680 ;  /* 0x009896800000a95d */ /* 0x004fea0003900000 */
[----:B------:R-:W2:Y:S02]  /*8550*/  @!P2 SYNCS.PHASECHK.TRANS64 P2, [R0+URZ+0xa8], R6 ;  /* 0x0000a8060000a5a7 */ /* 0x000ea400080410ff */
[----:B--2---:R-:W-:Y:S05]  /*8560*/  @!P2 BRA `(.L_x_153) ;  /* 0xfffffffc00f0a947 */ /* 0x004fea000383ffff */
[----:B------:R-:W-:Y:S05]  /*8570*/  BRA `(.L_x_82) ;  /* 0xffffffc400387947 */ /* 0x000fea000383ffff */
.L_x_86:
[----:B------:R-:W-:Y:S07]  /*8580*/  MOV R0, UR21 ;  /* 0x0000001500007c02 */ /* 0x000fee0008000f00 */
.L_x_154:
[----:B-1----:R1:W2:Y:S02]  /*8590*/  SYNCS.PHASECHK.TRANS64.TRYWAIT P0, [R0+URZ+0x90], R9 ;  /* 0x00009009000075a7 */ /* 0x0022a400080011ff */
[----:B--2---:R-:W-:Y:S05]  /*85a0*/  @!P0 NANOSLEEP.SYNCS 0x989680 ;  /* 0x009896800000895d */ /* 0x004fea0003900000 */
[----:B------:R-:W2:Y:S02]  /*85b0*/  @!P0 SYNCS.PHASECHK.TRANS64 P0, [R0+URZ+0x90], R9 ;  /* 0x00009009000085a7 */ /* 0x000ea400080010ff */
[----:B--2---:R-:W-:Y:S05]  /*85c0*/  @!P0 BRA `(.L_x_154) ;  /* 0xfffffffc00f08947 */ /* 0x004fea000383ffff */
[----:B------:R-:W-:Y:S05]  /*85d0*/  BRA `(.L_x_155) ;  /* 0xffffffc400947947 */ /* 0x000fea000383ffff */
.L_x_87:
[----:B------:R-:W-:Y:S07]  /*85e0*/  MOV R0, UR21 ;  /* 0x0000001500007c02 */ /* 0x000fee0008000f00 */
.L_x_156:
[----:B-1----:R1:W2:Y:S02]  /*85f0*/  SYNCS.PHASECHK.TRANS64.TRYWAIT P0, [R0+URZ+0x98], R9 ;  /* 0x00009809000075a7 */ /* 0x0022a400080011ff */
[----:B--2---:R-:W-:Y:S05]  /*8600*/  @!P0 NANOSLEEP.SYNCS 0x989680 ;  /* 0x009896800000895d */ /* 0x004fea0003900000 */
[----:B------:R-:W2:Y:S02]  /*8610*/  @!P0 SYNCS.PHASECHK.TRANS64 P0, [R0+URZ+0x98], R9 ;  /* 0x00009809000085a7 */ /* 0x000ea400080010ff */
[----:B--2---:R-:W-:Y:S05]  /*8620*/  @!P0 BRA `(.L_x_156) ;  /* 0xfffffffc00f08947 */ /* 0x004fea000383ffff */
[----:B------:R-:W-:Y:S05]  /*8630*/  BRA `(.L_x_157) ;  /* 0xffffffc400d07947 */ /* 0x000fea000383ffff */
.L_x_89:
[----:B------:R-:W-:-:S07]  /*8640*/  MOV R0, UR21 ;  /* 0x0000001500007c02 */ /* 0x000fce0008000f00 */
.L_x_158:
[----:B-1----:R1:W3:Y:S02]  /*8650*/  SYNCS.PHASECHK.TRANS64.TRYWAIT P0, [R0+URZ+0x90], R2 ;  /* 0x00009002000075a7 */ /* 0x0022e400080011ff */
[----:B---3--:R-:W-:Y:S05]  /*8660*/  @!P0 NANOSLEEP.SYNCS 0x989680 ;  /* 0x009896800000895d */ /* 0x008fea0003900000 */
[----:B------:R-:W3:Y:S02]  /*8670*/  @!P0 SYNCS.PHASECHK.TRANS64 P0, [R0+URZ+0x90], R2 ;  /* 0x00009002000085a7 */ /* 0x000ee400080010ff */
[----:B---3--:R-:W-:Y:S05]  /*8680*/  @!P0 BRA `(.L_x_158) ;  /* 0xfffffffc00f08947 */ /* 0x008fea000383ffff */
[----:B------:R-:W-:Y:S05]  /*8690*/  BRA `(.L_x_159) ;  /* 0xffffffc800447947 */ /* 0x000fea000383ffff */
.L_x_91:
[----:B-1----:R1:W2:Y:S02]  /*86a0*/  SYNCS.PHASECHK.TRANS64.TRYWAIT P0, [R3+URZ+0xb0], R0 ;  /* 0x0000b000030075a7 */ /* 0x0022a400080011ff */
[----:B--2---:R-:W-:Y:S05]  /*86b0*/  @!P0 NANOSLEEP.SYNCS 0x989680 ;  /* 0x009896800000895d */ /* 0x004fea0003900000 */
[----:B------:R-:W2:Y:S02]  /*86c0*/  @!P0 SYNCS.PHASECHK.TRANS64 P0, [R3+URZ+0xb0], R0 ;  /* 0x0000b000030085a7 */ /* 0x000ea400080010ff */
[----:B--2---:R-:W-:Y:S05]  /*86d0*/  @!P0 BRA `(.L_x_91) ;  /* 0xfffffffc00f08947 */ /* 0x004fea000383ffff */
[----:B------:R-:W-:Y:S05]  /*86e0*/  BRA `(.L_x_160) ;  /* 0xffffffcc00047947 */ /* 0x000fea000383ffff */
.L_x_102:
[----:B-1----:R1:W2:Y:S02]  /*86f0*/  SYNCS.PHASECHK.TRANS64.TRYWAIT P1, [R3+URZ+0x80], R0 ;  /* 0x00008000030075a7 */ /* 0x0022a400080211ff */
[----:B--2---:R-:W-:Y:S05]  /*8700*/  @!P1 NANOSLEEP.SYNCS 0x989680 ;  /* 0x009896800000995d */ /* 0x004fea0003900000 */
[----:B------:R-:W2:Y:S02]  /*8710*/  @!P1 SYNCS.PHASECHK.TRANS64 P1, [R3+URZ+0x80], R0 ;  /* 0x00008000030095a7 */ /* 0x000ea400080210ff */
[----:B--2---:R-:W-:Y:S05]  /*8720*/  @!P1 BRA `(.L_x_102) ;  /* 0xfffffffc00f09947 */ /* 0x004fea000383ffff */
[----:B------:R-:W-:Y:S05]  /*8730*/  BRA `(.L_x_101) ;  /* 0xffffffd800747947 */ /* 0x000fea000383ffff */
.L_x_104:
[----:B-1----:R1:W2:Y:S02]  /*8740*/  SYNCS.PHASECHK.TRANS64.TRYWAIT P0, [R43+URZ+0xd0], R4 ;  /* 0x0000d0042b0075a7 */ /* 0x0022a400080011ff */
[----:B--2---:R-:W-:Y:S05]  /*8750*/  @!P0 NANOSLEEP.SYNCS 0x989680 ;  /* 0x009896800000895d */ /* 0x004fea0003900000 */
[----:B------:R-:W2:Y:S02]  /*8760*/  @!P0 SYNCS.PHASECHK.TRANS64 P0, [R43+URZ+0xd0], R4 ;  /* 0x0000d0042b0085a7 */ /* 0x000ea400080010ff */
[----:B--2---:R-:W-:Y:S05]  /*8770*/  @!P0 BRA `(.L_x_104) ;  /* 0xfffffffc00f08947 */ /* 0x004fea000383ffff */
[----:B------:R-:W-:Y:S05]  /*8780*/  BRA `(.L_x_103) ;  /* 0xffffffd800c87947 */ /* 0x000fea000383ffff */
.L_x_112:
[----:B--2---:R2:W3:Y:S02]  /*8790*/  SYNCS.PHASECHK.TRANS64.TRYWAIT P0, [R3+URZ+0x80], R0 ;  /* 0x00008000030075a7 */ /* 0x0044e400080011ff */
[----:B---3--:R-:W-:Y:S05]  /*87a0*/  @!P0 NANOSLEEP.SYNCS 0x989680 ;  /* 0x009896800000895d */ /* 0x008fea0003900000 */
[----:B------:R-:W3:Y:S02]  /*87b0*/  @!P0 SYNCS.PHASECHK.TRANS64 P0, [R3+URZ+0x80], R0 ;  /* 0x00008000030085a7 */ /* 0x000ee400080010ff */
[----:B---3--:R-:W-:Y:S05]  /*87c0*/  @!P0 BRA `(.L_x_112) ;  /* 0xfffffffc00f08947 */ /* 0x008fea000383ffff */
[----:B------:R-:W-:Y:S05]  /*87d0*/  BRA `(.L_x_111) ;  /* 0xffffffe400bc7947 */ /* 0x000fea000383ffff */
        .weak           $__internal_0_$__cuda_sm10x_tcgen05_guardrail_trap_col_being_dealloced_not_returned_by_alloc
        .type           $__internal_0_$__cuda_sm10x_tcgen05_guardrail_trap_col_being_dealloced_not_returned_by_alloc,@function
        .size           $__internal_0_$__cuda_sm10x_tcgen05_guardrail_trap_col_being_dealloced_not_returned_by_alloc,($__internal_1_$__cuda_sm10x_tcgen05_guardrail_trap_phase_invalid_during_alloc - $__internal_0_$__cuda_sm10x_tcgen05_guardrail_trap_col_being_dealloced_not_returned_by_alloc)
$__internal_0_$__cuda_sm10x_tcgen05_guardrail_trap_col_being_dealloced_not_returned_by_alloc:
[----:B------:R-:W-:Y:S05]  /*87e0*/  BPT.TRAP 0x1 ;  /* 0x000000040000795c */ /* 0x000fea0000300000 */
[----:B------:R-:W-:-:S04]  /*87f0*/  HFMA2 R3, -RZ, RZ, 0, 0 ;  /* 0x00000000ff037431 */ /* 0x000fc800000001ff */
[----:B------:R-:W-:Y:S05]  /*8800*/  RET.REL.NODEC R2 `(_ZN7cutlass13device_kernelINS_4gemm6kernel13GemmUniversalIN4cute5tupleIJiiiiEEENS1_10collective13CollectiveMmaINS1_35MainloopSm100TmaUmmaWarpSpecializedILi8ELi2ELi4ENS5_IJNS4_1CILi1EEENSA_ILi8EEESB_EEEEENS5_IJNSA_ILi64EEENSA_ILi128EEESG_EEEaNS5_IJlSB_lEEEaSI_NS4_8TiledMMAINS4_8MMA_AtomIJNS4_15SM100_MMA_S8_SSIaaiLi64ELi128ELNS4_4UMMA5MajorE0ELSN_0ELNSM_8SaturateE0EEEEEENS4_6LayoutINS5_IJSB_SB_SB_EEENS5_IJNSA_ILi0EEEST_ST_EEEEENS5_IJNS4_10UnderscoreESW_SW_EEEEENS4_23SM90_TMA_LOAD_MULTICASTENS4_14ComposedLayoutINS4_7SwizzleILi3ELi4ELi3EEENS4_18smem_ptr_flag_bitsILi8EEENSR_INS5_IJSC_SG_EEENS5_IJSG_SB_EEEEEEEvNS4_8identityENS4_13SM90_TMA_LOADES18_vS19_EENS_8epilogue10collective18CollectiveEpilogueINS1C_23Sm100TmaWarpSpecializedILi2ELi2ELi32ELb0ELb0EEEJSH_NS5_IJNSR_ISF_SB_EES1H_EEEaSI_aSI_NS1C_6fusion15FusionCallbacksIS1G_NS1J_17LinearCombinationIaiaiLNS_15FloatRoundStyleE2EEESH_S1I_JEEENS4_5SM1004TMEM4LOAD26SM100_TMEM_LOAD_16dp32b32xES1A_NS10_INS11_ILi2ELi4ELi3EEES14_NSR_INS5_IJSC_SF_EEENS5_IJSF_SB_EEEEEEENS4_39AutoVectorizingCopyWithAssumedAlignmentILi128EEENS4_14SM90_TMA_STOREES1X_S1Z_S1Z_EEEvvEEEEvNT_6ParamsE) ;  /* 0xffffff7402fc7950 */ /* 0x000fea0003c3ffff */
        .weak           $__internal_1_$__cuda_sm10x_tcgen05_guardrail_trap_phase_invalid_during_alloc
        .type           $__internal_1_$__cuda_sm10x_tcgen05_guardrail_trap_phase_invalid_during_alloc,@function
        .size           $__internal_1_$__cuda_sm10x_tcgen05_guardrail_trap_phase_invalid_during_alloc,($__internal_2_$__cuda_sm10x_tcgen05_guardrail_trap_unallocated_columns_being_dealloced - $__internal_1_$__cuda_sm10x_tcgen05_guardrail_trap_phase_invalid_during_alloc)
$__internal_1_$__cuda_sm10x_tcgen05_guardrail_trap_phase_invalid_during_alloc:
[----:B------:R-:W-:Y:S05]  /*8810*/  BPT.TRAP 0x1 ;  /* 0x000000040000795c */ /* 0x000fea0000300000 */
[----:B------:R-:W-:-:S04]  /*8820*/  MOV R5, 0x0 ;  /* 0x0000000000057802 */ /* 0x000fc80000000f00 */
[----:B------:R-:W-:Y:S05]  /*8830*/  RET.REL.NODEC R4 `(_ZN7cutlass13device_kernelINS_4gemm6kernel13GemmUniversalIN4cute5tupleIJiiiiEEENS1_10collective13CollectiveMmaINS1_35MainloopSm100TmaUmmaWarpSpecializedILi8ELi2ELi4ENS5_IJNS4_1CILi1EEENSA_ILi8EEESB_EEEEENS5_IJNSA_ILi64EEENSA_ILi128EEESG_EEEaNS5_IJlSB_lEEEaSI_NS4_8TiledMMAINS4_8MMA_AtomIJNS4_15SM100_MMA_S8_SSIaaiLi64ELi128ELNS4_4UMMA5MajorE0ELSN_0ELNSM_8SaturateE0EEEEEENS4_6LayoutINS5_IJSB_SB_SB_EEENS5_IJNSA_ILi0EEEST_ST_EEEEENS5_IJNS4_10UnderscoreESW_SW_EEEEENS4_23SM90_TMA_LOAD_MULTICASTENS4_14ComposedLayoutINS4_7SwizzleILi3ELi4ELi3EEENS4_18smem_ptr_flag_bitsILi8EEENSR_INS5_IJSC_SG_EEENS5_IJSG_SB_EEEEEEEvNS4_8identityENS4_13SM90_TMA_LOADES18_vS19_EENS_8epilogue10collective18CollectiveEpilogueINS1C_23Sm100TmaWarpSpecializedILi2ELi2ELi32ELb0ELb0EEEJSH_NS5_IJNSR_ISF_SB_EES1H_EEEaSI_aSI_NS1C_6fusion15FusionCallbacksIS1G_NS1J_17LinearCombinationIaiaiLNS_15FloatRoundStyleE2EEESH_S1I_JEEENS4_5SM1004TMEM4LOAD26SM100_TMEM_LOAD_16dp32b32xES1A_NS10_INS11_ILi2ELi4ELi3EEES14_NSR_INS5_IJSC_SF_EEENS5_IJSF_SB_EEEEEEENS4_39AutoVectorizingCopyWithAssumedAlignmentILi128EEENS4_14SM90_TMA_STOREES1X_S1Z_S1Z_EEEvvEEEEvNT_6ParamsE) ;  /* 0xffffff7404f07950 */ /* 0x000fea0003c3ffff */
        .weak           $__internal_2_$__cuda_sm10x_tcgen05_guardrail_trap_unallocated_columns_being_dealloced
        .type           $__internal_2_$__cuda_sm10x_tcgen05_guardrail_trap_unallocated_columns_being_dealloced,@function
        .size           $__internal_2_$__cuda_sm10x_tcgen05_guardrail_trap_unallocated_columns_being_dealloced,(.L_x_162 - $__internal_2_$__cuda_sm10x_tcgen05_guardrail_trap_unallocated_columns_being_dealloced)
$__internal_2_$__cuda_sm10x_tcgen05_guardrail_trap_unallocated_columns_being_dealloced:
[----:B------:R-:W-:Y:S05]  /*8840*/  BPT.TRAP 0x1 ;  /* 0x000000040000795c */ /* 0x000fea0000300000 */
[----:B------:R-:W-:-:S04]  /*8850*/  HFMA2 R3, -RZ, RZ, 0, 0 ;  /* 0x00000000ff037431 */ /* 0x000fc800000001ff */
[----:B------:R-:W-:Y:S05]  /*8860*/  RET.REL.NODEC R2 `(_ZN7cutlass13device_kernelINS_4gemm6kernel13GemmUniversalIN4cute5tupleIJiiiiEEENS1_10collective13CollectiveMmaINS1_35MainloopSm100TmaUmmaWarpSpecializedILi8ELi2ELi4ENS5_IJNS4_1CILi1EEENSA_ILi8EEESB_EEEEENS5_IJNSA_ILi64EEENSA_ILi128EEESG_EEEaNS5_IJlSB_lEEEaSI_NS4_8TiledMMAINS4_8MMA_AtomIJNS4_15SM100_MMA_S8_SSIaaiLi64ELi128ELNS4_4UMMA5MajorE0ELSN_0ELNSM_8SaturateE0EEEEEENS4_6LayoutINS5_IJSB_SB_SB_EEENS5_IJNSA_ILi0EEEST_ST_EEEEENS5_IJNS4_10UnderscoreESW_SW_EEEEENS4_23SM90_TMA_LOAD_MULTICASTENS4_14ComposedLayoutINS4_7SwizzleILi3ELi4ELi3EEENS4_18smem_ptr_flag_bitsILi8EEENSR_INS5_IJSC_SG_EEENS5_IJSG_SB_EEEEEEEvNS4_8identityENS4_13SM90_TMA_LOADES18_vS19_EENS_8epilogue10collective18CollectiveEpilogueINS1C_23Sm100TmaWarpSpecializedILi2ELi2ELi32ELb0ELb0EEEJSH_NS5_IJNSR_ISF_SB_EES1H_EEEaSI_aSI_NS1C_6fusion15FusionCallbacksIS1G_NS1J_17LinearCombinationIaiaiLNS_15FloatRoundStyleE2EEESH_S1I_JEEENS4_5SM1004TMEM4LOAD26SM100_TMEM_LOAD_16dp32b32xES1A_NS10_INS11_ILi2ELi4ELi3EEES14_NSR_INS5_IJSC_SF_EEENS5_IJSF_SB_EEEEEEENS4_39AutoVectorizingCopyWithAssumedAlignmentILi128EEENS4_14SM90_TMA_STOREES1X_S1Z_S1Z_EEEvvEEEEvNT_6ParamsE) ;  /* 0xffffff7402e47950 */ /* 0x000fea0003c3ffff */
.L_x_161:
[----:B------:R-:W-:-:S00]  /*8870*/  BRA `(.L_x_161) ;  /* 0xfffffffc00fc7947 */ /* 0x000fc0000383ffff */
[----:B------:R-:W-:-:S00]  /*8880*/  NOP ;  /* 0x0000000000007918 */ /* 0x000fc00000000000 */
[----:B------:R-:W-:-:S00]  /*8890*/  NOP ;  /* 0x0000000000007918 */ /* 0x000fc00000000000 */
[----:B------:R-:W-:-:S00]  /*88a0*/  NOP ;  /* 0x0000000000007918 */ /* 0x000fc00000000000 */
[----:B------:R-:W-:-:S00]  /*88b0*/  NOP ;  /* 0x0000000000007918 */ /* 0x000fc00000000000 */
[----:B------:R-:W-:-:S00]  /*88c0*/  NOP ;  /* 0x0000000000007918 */ /* 0x000fc00000000000 */
[----:B------:R-:W-:-:S00]  /*88d0*/  NOP ;  /* 0x0000000000007918 */ /* 0x000fc00000000000 */
[----:B------:R-:W-:-:S00]  /*88e0*/  NOP ;  /* 0x0000000000007918 */ /* 0x000fc00000000000 */
[----:B------:R-:W-:-:S00]  /*88f0*/  NOP ;  /* 0x0000000000007918 */ /* 0x000fc00000000000 */
.L_x_162:


//--------------------- .nv.global.init           --------------------------
	.section	.nv.global.init,"aw",@progbits
.nv.global.init:
	.type		$str$27,@object
	.size		$str$27,($str$28 - $str$27)
$str$27:
        /*0000*/ 	.byte	0x28, 0x61, 0x64, 0x64, 0x72, 0x65, 0x73, 0x73, 0x20, 0x26, 0x20, 0x6d, 0x61, 0x73, 0x6b, 0x29
        /*0010*/ 	.byte	0x20, 0x3d, 0x3d, 0x20, 0x30, 0x00
	.type		$str$28,@object
	.size		$str$28,($str$26 - $str$28)
$str$28:
        /*0016*/ 	.byte	0x2f, 0x74, 0x6d, 0x70, 0x2f, 0x63, 0x75, 0x74, 0x6c, 0x61, 0x73, 0x73, 0x5f, 0x73, 0x77, 0x65
        /*0026*/ 	.byte	0x65, 0x70, 0x5f, 0x73, 0x72, 0x63, 0x2f, 0x69, 0x6e, 0x63, 0x6c, 0x75, 0x64, 0x65, 0x2f, 0x63
        /*0036*/ 	.byte	0x75, 0x74, 0x65, 0x2f, 0x70, 0x6f, 0x69, 0x6e, 0x74, 0x65, 0x72, 0x5f, 0x66, 0x6c, 0x61, 0x67
        /*0046*/ 	.byte	0x67, 0x65, 0x64, 0x2e, 0x68, 0x70, 0x70, 0x00
	.type		$str$26,@object
	.size		$str$26,($str$25 - $str$26)
$str$26:
        /*004e*/ 	.byte	0x2f, 0x74, 0x6d, 0x70, 0x2f, 0x63, 0x75, 0x74, 0x6c, 0x61, 0x73, 0x73, 0x5f, 0x73, 0x77, 0x65
        /*005e*/ 	.byte	0x65, 0x70, 0x5f, 0x73, 0x72, 0x63, 0x2f, 0x69, 0x6e, 0x63, 0x6c, 0x75, 0x64, 0x65, 0x2f, 0x63
        /*006e*/ 	.byte	0x75, 0x74, 0x65, 0x2f, 0x61, 0x74, 0x6f, 0x6d, 0x2f, 0x63, 0x6f, 0x70, 0x79, 0x5f, 0x74, 0x72
        /*007e*/ 	.byte	0x61, 0x69, 0x74, 0x73, 0x5f, 0x73, 0x6d, 0x31, 0x30, 0x30, 0x2e, 0x68, 0x70, 0x70, 0x00
	.type		$str$25,@object
	.size		$str$25,(__unnamed_1 - $str$25)
$str$25:
        /*008d*/ 	.byte	0x28, 0x28, 0x75, 0x69, 0x6e, 0x74, 0x33, 0x32, 0x5f, 0x74, 0x28, 0x74, 0x68, 0x72, 0x65, 0x61
        /*009d*/ 	.byte	0x64, 0x49, 0x64, 0x78, 0x2e, 0x78, 0x29, 0x20, 0x2f, 0x20, 0x33, 0x32, 0x29, 0x20, 0x25, 0x20
        /*00ad*/ 	.byte	0x34, 0x29, 0x20, 0x3d, 0x3d, 0x20, 0x28, 0x28, 0x28, 0x74, 0x6d, 0x65, 0x6d, 0x5f, 0x61, 0x64
        /*00bd*/ 	.byte	0x64, 0x72, 0x20, 0x3e, 0x3e, 0x20, 0x31, 0x36, 0x29, 0x20, 0x2f, 0x20, 0x33, 0x32, 0x29, 0x20
        /*00cd*/ 	.byte	0x25, 0x20, 0x34, 0x29, 0x00
	.type		__unnamed_1,@object
	.size		__unnamed_1,(__unnamed_2 - __unnamed_1)
__unnamed_1:
        /*00d2*/ 	.byte	0x61, 0x75, 0x74, 0x6f, 0x20, 0x63, 0x75, 0x74, 0x65, 0x3a, 0x3a, 0x61, 0x73, 0x5f, 0x70, 0x6f
        /* <DEDUP_REMOVED lines=24> */
        /*0262*/ 	.byte	0x00
	.type		__unnamed_2,@object
	.size		__unnamed_2,(.L_2 - __unnamed_2)
__unnamed_2:
        /* <DEDUP_REMOVED lines=41> */
.L_2:


//--------------------- .nv.shared._ZN7cutlass13device_kernelINS_4gemm6kernel13GemmUniversalIN4cute5tupleIJiiiiEEENS1_10collective13CollectiveMmaINS1_35MainloopSm100TmaUmmaWarpSpecializedILi8ELi2ELi4ENS5_IJNS4_1CILi1EEENSA_ILi8EEESB_EEEEENS5_IJNSA_ILi64EEENSA_ILi128EEESG_EEEaNS5_IJlSB_lEEEaSI_NS4_8TiledMMAINS4_8MMA_AtomIJNS4_15SM100_MMA_S8_SSIaaiLi64ELi128ELNS4_4UMMA5MajorE0ELSN_0ELNSM_8SaturateE0EEEEEENS4_6LayoutINS5_IJSB_SB_SB_EEENS5_IJNSA_ILi0EEEST_ST_EEEEENS5_IJNS4_10UnderscoreESW_SW_EEEEENS4_23SM90_TMA_LOAD_MULTICASTENS4_14ComposedLayoutINS4_7SwizzleILi3ELi4ELi3EEENS4_18smem_ptr_flag_bitsILi8EEENSR_INS5_IJSC_SG_EEENS5_IJSG_SB_EEEEEEEvNS4_8identityENS4_13SM90_TMA_LOADES18_vS19_EENS_8epilogue10collective18CollectiveEpilogueINS1C_23Sm100TmaWarpSpecializedILi2ELi2ELi32ELb0ELb0EEEJSH_NS5_IJNSR_ISF_SB_EES1H_EEEaSI_aSI_NS1C_6fusion15FusionCallbacksIS1G_NS1J_17LinearCombinationIaiaiLNS_15FloatRoundStyleE2EEESH_S1I_JEEENS4_5SM1004TMEM4LOAD26SM100_TMEM_LOAD_16dp32b32xES1A_NS10_INS11_ILi2ELi4ELi3EEES14_NSR_INS5_IJSC_SF_EEENS5_IJSF_SB_EEEEEEENS4_39AutoVectorizingCopyWithAssumedAlignmentILi128EEENS4_14SM90_TMA_STOREES1X_S1Z_S1Z_EEEvvEEEEvNT_6ParamsE --------------------------
	.section	.nv.shared._ZN7cutlass13device_kernelINS_4gemm6kernel13GemmUniversalIN4cute5tupleIJiiiiEEENS1_10collective13CollectiveMmaINS1_35MainloopSm100TmaUmmaWarpSpecializedILi8ELi2ELi4ENS5_IJNS4_1CILi1EEENSA_ILi8EEESB_EEEEENS5_IJNSA_ILi64EEENSA_ILi128EEESG_EEEaNS5_IJlSB_lEEEaSI_NS4_8TiledMMAINS4_8MMA_AtomIJNS4_15SM100_MMA_S8_SSIaaiLi64ELi128ELNS4_4UMMA5MajorE0ELSN_0ELNSM_8SaturateE0EEEEEENS4_6LayoutINS5_IJSB_SB_SB_EEENS5_IJNSA_ILi0EEEST_ST_EEEEENS5_IJNS4_10UnderscoreESW_SW_EEEEENS4_23SM90_TMA_LOAD_MULTICASTENS4_14ComposedLayoutINS4_7SwizzleILi3ELi4ELi3EEENS4_18smem_ptr_flag_bitsILi8EEENSR_INS5_IJSC_SG_EEENS5_IJSG_SB_EEEEEEEvNS4_8identityENS4_13SM90_TMA_LOADES18_vS19_EENS_8epilogue10collective18CollectiveEpilogueINS1C_23Sm100TmaWarpSpecializedILi2ELi2ELi32ELb0ELb0EEEJSH_NS5_IJNSR_ISF_SB_EES1H_EEEaSI_aSI_NS1C_6fusion15FusionCallbacksIS1G_NS1J_17LinearCombinationIaiaiLNS_15FloatRoundStyleE2EEESH_S1I_JEEENS4_5SM1004TMEM4LOAD26SM100_TMEM_LOAD_16dp32b32xES1A_NS10_INS11_ILi2ELi4ELi3EEES14_NSR_INS5_IJSC_SF_EEENS5_IJSF_SB_EEEEEEENS4_39AutoVectorizingCopyWithAssumedAlignmentILi128EEENS4_14SM90_TMA_STOREES1X_S1Z_S1Z_EEEvvEEEEvNT_6ParamsE,"aw",@nobits
	.sectionflags	@""
	.align	16
	.zero		1024


//--------------------- .nv.shared.reserved.0     --------------------------
	.section	.nv.shared.reserved.0,"aw",@nobits
	.weak		__nv_reservedSMEM_offset_0_alias
	.size		__nv_reservedSMEM_offset_0_alias, 0, 64
	.other		__nv_reservedSMEM_offset_0_alias,@"STO_CUDA_RESERVED_SHARED STV_DEFAULT"
__nv_reservedSMEM_offset_0_alias:
	.zero		0
.nv.shared.reserved.0:
	.zero		64
	.weak		__nv_reservedSMEM_tcgen05_partition
	.type		__nv_reservedSMEM_tcgen05_partition,@object
	.size		__nv_reservedSMEM_tcgen05_partition,(.L_0 - __nv_reservedSMEM_tcgen05_partition)
__nv_reservedSMEM_tcgen05_partition:
	.zero		32
.L_0:


//--------------------- .nv.global                --------------------------
	.section	.nv.global,"aw",@nobits
.nv.global:
	.type		_ZN40_INTERNAL_8d4c7fbf_4_k_cu_fcd16a02_207504cute1_E,@object
	.size		_ZN40_INTERNAL_8d4c7fbf_4_k_cu_fcd16a02_207504cute1_E,(_ZN40_INTERNAL_8d4c7fbf_4_k_cu_fcd16a02_207504cuda3std3__45__cpo6cbeginE - _ZN40_INTERNAL_8d4c7fbf_4_k_cu_fcd16a02_207504cute1_E)
_ZN40_INTERNAL_8d4c7fbf_4_k_cu_fcd16a02_207504cute1_E:
	.zero		1
	.type		_ZN40_INTERNAL_8d4c7fbf_4_k_cu_fcd16a02_207504cuda3std3__45__cpo6cbeginE,@object
	.size		_ZN40_INTERNAL_8d4c7fbf_4_k_cu_fcd16a02_207504cuda3std3__45__cpo6cbeginE,(_ZN40_INTERNAL_8d4c7fbf_4_k_cu_fcd16a02_207504cuda3std3__48in_placeE - _ZN40_INTERNAL_8d4c7fbf_4_k_cu_fcd16a02_207504cuda3std3__45__cpo6cbeginE)
_ZN40_INTERNAL_8d4c7fbf_4_k_cu_fcd16a02_207504cuda3std3__45__cpo6cbeginE:
	.zero		1
	.type		_ZN40_INTERNAL_8d4c7fbf_4_k_cu_fcd16a02_207504cuda3std3__48in_placeE,@object
	.size		_ZN40_INTERNAL_8d4c7fbf_4_k_cu_fcd16a02_207504cuda3std3__48in_placeE,(_ZN40_INTERNAL_8d4c7fbf_4_k_cu_fcd16a02_207504cuda3std6ranges3__45__cpo9iter_moveE - _ZN40_INTERNAL_8d4c7fbf_4_k_cu_fcd16a02_207504cuda3std3__48in_placeE)
_ZN40_INTERNAL_8d4c7fbf_4_k_cu_fcd16a02_207504cuda3std3__48in_placeE:
	.zero		1
	.type		_ZN40_INTERNAL_8d4c7fbf_4_k_cu_fcd16a02_207504cuda3std6ranges3__45__cpo9iter_moveE,@object
	.size		_ZN40_INTERNAL_8d4c7fbf_4_k_cu_fcd16a02_207504cuda3std6ranges3__45__cpo9iter_moveE,(_ZN40_INTERNAL_8d4c7fbf_4_k_cu_fcd16a02_207504cuda3std3__45__cpo5beginE - _ZN40_INTERNAL_8d4c7fbf_4_k_cu_fcd16a02_207504cuda3std6ranges3__45__cpo9iter_moveE)
_ZN40_INTERNAL_8d4c7fbf_4_k_cu_fcd16a02_207504cuda3std6ranges3__45__cpo9iter_moveE:
	.zero		1
	.type		_ZN40_INTERNAL_8d4c7fbf_4_k_cu_fcd16a02_207504cuda3std3__45__cpo5beginE,@object
	.size		_ZN40_INTERNAL_8d4c7fbf_4_k_cu_fcd16a02_207504cuda3std3__45__cpo5beginE,(_ZN40_INTERNAL_8d4c7fbf_4_k_cu_fcd16a02_207504cuda3std3__442_GLOBAL__N__8d4c7fbf_4_k_cu_fcd16a02_207506ignoreE - _ZN40_INTERNAL_8d4c7fbf_4_k_cu_fcd16a02_207504cuda3std3__45__cpo5beginE)
_ZN40_INTERNAL_8d4c7fbf_4_k_cu_fcd16a02_207504cuda3std3__45__cpo5beginE:
	.zero		1
	.type		_ZN40_INTERNAL_8d4c7fbf_4_k_cu_fcd16a02_207504cuda3std3__442_GLOBAL__N__8d4c7fbf_4_k_cu_fcd16a02_207506ignoreE,@object
	.size		_ZN40_INTERNAL_8d4c7fbf_4_k_cu_fcd16a02_207504cuda3std3__442_GLOBAL__N__8d4c7fbf_4_k_cu_fcd16a02_207506ignoreE,(_ZN40_INTERNAL_8d4c7fbf_4_k_cu_fcd16a02_207504cute7productE - _ZN40_INTERNAL_8d4c7fbf_4_k_cu_fcd16a02_207504cuda3std3__442_GLOBAL__N__8d4c7fbf_4_k_cu_fcd16a02_207506ignoreE)
_ZN40_INTERNAL_8d4c7fbf_4_k_cu_fcd16a02_207504cuda3std3__442_GLOBAL__N__8d4c7fbf_4_k_cu_fcd16a02_207506ignoreE:
	.zero		1
	.type		_ZN40_INTERNAL_8d4c7fbf_4_k_cu_fcd16a02_207504cute7productE,@object
	.size		_ZN40_INTERNAL_8d4c7fbf_4_k_cu_fcd16a02_207504cute7productE,(_ZN40_INTERNAL_8d4c7fbf_4_k_cu_fcd16a02_207504cuda3std3__45__cpo3endE - _ZN40_INTERNAL_8d4c7fbf_4_k_cu_fcd16a02_207504cute7productE)
_ZN40_INTERNAL_8d4c7fbf_4_k_cu_fcd16a02_207504cute7productE:
	.zero		1
	.type		_ZN40_INTERNAL_8d4c7fbf_4_k_cu_fcd16a02_207504cuda3std3__45__cpo3endE,@object
	.size		_ZN40_INTERNAL_8d4c7fbf_4_k_cu_fcd16a02_207504cuda3std3__45__cpo3endE,(_ZN40_INTERNAL_8d4c7fbf_4_k_cu_fcd16a02_207504cuda3std3__419piecewise_constructE - _ZN40_INTERNAL_8d4c7fbf_4_k_cu_fcd16a02_207504cuda3std3__45__cpo3endE)
_ZN40_INTERNAL_8d4c7fbf_4_k_cu_fcd16a02_207504cuda3std3__45__cpo3endE:
	.zero		1
	.type		_ZN40_INTERNAL_8d4c7fbf_4_k_cu_fcd16a02_207504cuda3std3__419piecewise_constructE,@object
	.size		_ZN40_INTERNAL_8d4c7fbf_4_k_cu_fcd16a02_207504cuda3std3__419piecewise_constructE,(_ZN40_INTERNAL_8d4c7fbf_4_k_cu_fcd16a02_207504cuda3std3__45__cpo4cendE - _ZN40_INTERNAL_8d4c7fbf_4_k_cu_fcd16a02_207504cuda3std3__419piecewise_constructE)
_ZN40_INTERNAL_8d4c7fbf_4_k_cu_fcd16a02_207504cuda3std3__419piecewise_constructE:
	.zero		1
	.type		_ZN40_INTERNAL_8d4c7fbf_4_k_cu_fcd16a02_207504cuda3std3__45__cpo4cendE,@object
	.size		_ZN40_INTERNAL_8d4c7fbf_4_k_cu_fcd16a02_207504cuda3std3__45__cpo4cendE,(_ZN40_INTERNAL_8d4c7fbf_4_k_cu_fcd16a02_207504cuda3std6ranges3__45__cpo4swapE - _ZN40_INTERNAL_8d4c7fbf_4_k_cu_fcd16a02_207504cuda3std3__45__cpo4cendE)
_ZN40_INTERNAL_8d4c7fbf_4_k_cu_fcd16a02_207504cuda3std3__45__cpo4cendE:
	.zero		1
	.type		_ZN40_INTERNAL_8d4c7fbf_4_k_cu_fcd16a02_207504cuda3std6ranges3__45__cpo4swapE,@object
	.size		_ZN40_INTERNAL_8d4c7fbf_4_k_cu_fcd16a02_207504cuda3std6ranges3__45__cpo4swapE,(.L_10 - _ZN40_INTERNAL_8d4c7fbf_4_k_cu_fcd16a02_207504cuda3std6ranges3__45__cpo4swapE)
_ZN40_INTERNAL_8d4c7fbf_4_k_cu_fcd16a02_207504cuda3std6ranges3__45__cpo4swapE:
	.zero		1
.L_10:


//--------------------- .nv.constant0._ZN7cutlass13device_kernelINS_4gemm6kernel13GemmUniversalIN4cute5tupleIJiiiiEEENS1_10collective13CollectiveMmaINS1_35MainloopSm100TmaUmmaWarpSpecializedILi8ELi2ELi4ENS5_IJNS4_1CILi1EEENSA_ILi8EEESB_EEEEENS5_IJNSA_ILi64EEENSA_ILi128EEESG_EEEaNS5_IJlSB_lEEEaSI_NS4_8TiledMMAINS4_8MMA_AtomIJNS4_15SM100_MMA_S8_SSIaaiLi64ELi128ELNS4_4UMMA5MajorE0ELSN_0ELNSM_8SaturateE0EEEEEENS4_6LayoutINS5_IJSB_SB_SB_EEENS5_IJNSA_ILi0EEEST_ST_EEEEENS5_IJNS4_10UnderscoreESW_SW_EEEEENS4_23SM90_TMA_LOAD_MULTICASTENS4_14ComposedLayoutINS4_7SwizzleILi3ELi4ELi3EEENS4_18smem_ptr_flag_bitsILi8EEENSR_INS5_IJSC_SG_EEENS5_IJSG_SB_EEEEEEEvNS4_8identityENS4_13SM90_TMA_LOADES18_vS19_EENS_8epilogue10collective18CollectiveEpilogueINS1C_23Sm100TmaWarpSpecializedILi2ELi2ELi32ELb0ELb0EEEJSH_NS5_IJNSR_ISF_SB_EES1H_EEEaSI_aSI_NS1C_6fusion15FusionCallbacksIS1G_NS1J_17LinearCombinationIaiaiLNS_15FloatRoundStyleE2EEESH_S1I_JEEENS4_5SM1004TMEM4LOAD26SM100_TMEM_LOAD_16dp32b32xES1A_NS10_INS11_ILi2ELi4ELi3EEES14_NSR_INS5_IJSC_SF_EEENS5_IJSF_SB_EEEEEEENS4_39AutoVectorizingCopyWithAssumedAlignmentILi128EEENS4_14SM90_TMA_STOREES1X_S1Z_S1Z_EEEvvEEEEvNT_6ParamsE --------------------------
	.section	.nv.constant0._ZN7cutlass13device_kernelINS_4gemm6kernel13GemmUniversalIN4cute5tupleIJiiiiEEENS1_10collective13CollectiveMmaINS1_35MainloopSm100TmaUmmaWarpSpecializedILi8ELi2ELi4ENS5_IJNS4_1CILi1EEENSA_ILi8EEESB_EEEEENS5_IJNSA_ILi64EEENSA_ILi128EEESG_EEEaNS5_IJlSB_lEEEaSI_NS4_8TiledMMAINS4_8MMA_AtomIJNS4_15SM100_MMA_S8_SSIaaiLi64ELi128ELNS4_4UMMA5MajorE0ELSN_0ELNSM_8SaturateE0EEEEEENS4_6LayoutINS5_IJSB_SB_SB_EEENS5_IJNSA_ILi0EEEST_ST_EEEEENS5_IJNS4_10UnderscoreESW_SW_EEEEENS4_23SM90_TMA_LOAD_MULTICASTENS4_14ComposedLayoutINS4_7SwizzleILi3ELi4ELi3EEENS4_18smem_ptr_flag_bitsILi8EEENSR_INS5_IJSC_SG_EEENS5_IJSG_SB_EEEEEEEvNS4_8identityENS4_13SM90_TMA_LOADES18_vS19_EENS_8epilogue10collective18CollectiveEpilogueINS1C_23Sm100TmaWarpSpecializedILi2ELi2ELi32ELb0ELb0EEEJSH_NS5_IJNSR_ISF_SB_EES1H_EEEaSI_aSI_NS1C_6fusion15FusionCallbacksIS1G_NS1J_17LinearCombinationIaiaiLNS_15FloatRoundStyleE2EEESH_S1I_JEEENS4_5SM1004TMEM4LOAD26SM100_TMEM_LOAD_16dp32b32xES1A_NS10_INS11_ILi2ELi4ELi3EEES14_NSR_INS5_IJSC_SF_EEENS5_IJSF_SB_EEEEEEENS4_39AutoVectorizingCopyWithAssumedAlignmentILi128EEENS4_14SM90_TMA_STOREES1X_S1Z_S1Z_EEEvvEEEEvNT_6ParamsE,"a",@progbits
	.sectionflags	@""
	.align	4
.nv.constant0._ZN7cutlass13device_kernelINS_4gemm6kernel13GemmUniversalIN4cute5tupleIJiiiiEEENS1_10collective13CollectiveMmaINS1_35MainloopSm100TmaUmmaWarpSpecializedILi8ELi2ELi4ENS5_IJNS4_1CILi1EEENSA_ILi8EEESB_EEEEENS5_IJNSA_ILi64EEENSA_ILi128EEESG_EEEaNS5_IJlSB_lEEEaSI_NS4_8TiledMMAINS4_8MMA_AtomIJNS4_15SM100_MMA_S8_SSIaaiLi64ELi128ELNS4_4UMMA5MajorE0ELSN_0ELNSM_8SaturateE0EEEEEENS4_6LayoutINS5_IJSB_SB_SB_EEENS5_IJNSA_ILi0EEEST_ST_EEEEENS5_IJNS4_10UnderscoreESW_SW_EEEEENS4_23SM90_TMA_LOAD_MULTICASTENS4_14ComposedLayoutINS4_7SwizzleILi3ELi4ELi3EEENS4_18smem_ptr_flag_bitsILi8EEENSR_INS5_IJSC_SG_EEENS5_IJSG_SB_EEEEEEEvNS4_8identityENS4_13SM90_TMA_LOADES18_vS19_EENS_8epilogue10collective18CollectiveEpilogueINS1C_23Sm100TmaWarpSpecializedILi2ELi2ELi32ELb0ELb0EEEJSH_NS5_IJNSR_ISF_SB_EES1H_EEEaSI_aSI_NS1C_6fusion15FusionCallbacksIS1G_NS1J_17LinearCombinationIaiaiLNS_15FloatRoundStyleE2EEESH_S1I_JEEENS4_5SM1004TMEM4LOAD26SM100_TMEM_LOAD_16dp32b32xES1A_NS10_INS11_ILi2ELi4ELi3EEES14_NSR_INS5_IJSC_SF_EEENS5_IJSF_SB_EEEEEEENS4_39AutoVectorizingCopyWithAssumedAlignmentILi128EEENS4_14SM90_TMA_STOREES1X_S1Z_S1Z_EEEvvEEEEvNT_6ParamsE:
	.zero		2944


//--------------------- SYMBOLS --------------------------

	.type		.nv.reservedSmem.offset0,@object
	.size		.nv.reservedSmem.offset0,0x4
	.type		.nv.reservedSmem.cap,@object
	.size		.nv.reservedSmem.cap,0x4
	.type		__assertfail,@function
